// auto-generated by cutlass_sweep.gemm — config: {"arch": "sm_90", "cluster_m": 1, "cluster_n": 1, "dtype": "fp16", "stages": 3, "tile_k": 128, "tile_m": 128, "tile_n": 64}
#include "cutlass/cutlass.h"
#include "cutlass/gemm/collective/collective_builder.hpp"
#include "cutlass/gemm/device/gemm_universal_adapter.h"
#include "cutlass/gemm/kernel/gemm_universal.hpp"
#include "cutlass/epilogue/collective/collective_builder.hpp"

using ElemA = cutlass::half_t;
using ElemB = cutlass::half_t;
using ElemCD = cutlass::half_t;
using Acc  = float;
using TileShape    = cute::Shape<cute::_128, cute::_64, cute::_128>;
using ClusterShape = cute::Shape<cute::_1, cute::_1, cute::_1>;

using CollectiveEpilogue = typename cutlass::epilogue::collective::CollectiveBuilder<
    cutlass::arch::Sm90, cutlass::arch::OpClassTensorOp,
    TileShape, ClusterShape,
    cutlass::epilogue::collective::EpilogueTileAuto,
    Acc, Acc,
    ElemCD, cutlass::layout::RowMajor, 128 / cutlass::sizeof_bits<ElemCD>::value,
    ElemCD, cutlass::layout::RowMajor, 128 / cutlass::sizeof_bits<ElemCD>::value,
    cutlass::epilogue::collective::EpilogueScheduleAuto
  >::CollectiveOp;

using CollectiveMainloop = typename cutlass::gemm::collective::CollectiveBuilder<
    cutlass::arch::Sm90, cutlass::arch::OpClassTensorOp,
    ElemA, cutlass::layout::RowMajor, 128 / cutlass::sizeof_bits<ElemA>::value,
    ElemB, cutlass::layout::ColumnMajor, 128 / cutlass::sizeof_bits<ElemB>::value,
    Acc,
    TileShape, ClusterShape,
    cutlass::gemm::collective::StageCount<3>,
    cutlass::gemm::collective::KernelScheduleAuto
  >::CollectiveOp;

using GemmKernel = cutlass::gemm::kernel::GemmUniversal<
    cute::Shape<int,int,int,int>,
    CollectiveMainloop,
    CollectiveEpilogue
>;
using Gemm = cutlass::gemm::device::GemmUniversalAdapter<GemmKernel>;

// Force the device kernel symbol into the cubin without needing a host main.
auto* _anchor = &cutlass::device_kernel<GemmKernel>;


// ===== COMPILED SASS (sm_90a) =====

	.target	sm_90a

	.elftype	@"ET_EXEC"


//--------------------- .note.nv.tkinfo           --------------------------
	.section	.note.nv.tkinfo,"",@"SHT_NOTE"
	.sectionflags	@"SHF_NOTE_NV_TKINFO"
	.tkinfo
        /*0018*/ 	.word	0x00000002
        /*0030*/ 	.string	""
        /*0030*/ 	.string	"ptxas"
        /*0030*/ 	.string	"Cuda compilation tools, release 13.0, V13.0.88"
        /*0030*/ 	.string	"Build cuda_13.0.r13.0/compiler.36424714_0"
        /*0030*/ 	.string	"-arch sm_90a -m 64 "



//--------------------- .note.nv.cuinfo           --------------------------
	.section	.note.nv.cuinfo,"",@"SHT_NOTE"
	.sectionflags	@"SHF_NOTE_NV_CUINFO"
        /*0018*/ 	.short	0x0002
        /*001a*/ 	.short	0x005a
        /*001c*/ 	.short	0x0082
	.zero		2


//--------------------- .nv.info                  --------------------------
	.section	.nv.info,"",@"SHT_CUDA_INFO"
	.align	4


	//----- nvinfo : EIATTR_REGCOUNT
	.align		4
        /*0000*/ 	.byte	0x04, 0x2f
        /*0002*/ 	.short	(.L_15 - .L_14)
	.align		4
.L_14:
        /*0004*/ 	.word	index@(_ZN7cutlass13device_kernelINS_4gemm6kernel13GemmUniversalIN4cute5tupleIJiiiiEEENS1_10collective13CollectiveMmaINS1_34MainloopSm90TmaGmmaWarpSpecializedILi3ENS5_IJNS4_1CILi1EEESB_SB_EEENS1_35KernelTmaWarpSpecializedCooperativeEEENS5_IJNSA_ILi128EEENSA_ILi64EEESF_EEENS_6half_tENS5_IJlSB_lEEESI_SJ_NS4_8TiledMMAINS4_8MMA_AtomIJNS4_4SM904GMMA25MMA_64x64x16_F32F16F16_SSILNSN_5MajorE0ELSP_0ELNSN_7ScaleInE1ELSQ_1EEEEEENS4_6LayoutINS5_IJNSA_ILi2EEESB_SB_EEENS5_IJSB_NSA_ILi0EEESW_EEEEENS5_IJNS4_10UnderscoreESZ_SZ_EEEEENS4_13SM90_TMA_LOADENS4_14ComposedLayoutINS4_7SwizzleILi3ELi4ELi3EEENS4_18smem_ptr_flag_bitsILi16EEENST_INS5_IJNSA_ILi8EEESG_EEENS5_IJSG_SB_EEEEEEEvNS4_8identityES12_S1C_vS1D_EENS_8epilogue10collective6detail29Sm90TmaWarpSpecializedAdapterINS1G_15DefaultEpilogueISI_SJ_SJ_NS1F_6thread17LinearCombinationISI_Li1EffLNS1K_9ScaleType4KindE0ELNS_15FloatRoundStyleE2ESI_EENS1_15EpilogueDefaultEEEEEvvEEEEvNT_6ParamsE)
        /*0008*/ 	.word	0x000000a8


	//----- nvinfo : EIATTR_FRAME_SIZE
	.align		4
.L_15:
        /*000c*/ 	.byte	0x04, 0x11
        /*000e*/ 	.short	(.L_17 - .L_16)
	.align		4
.L_16:
        /*0010*/ 	.word	index@(_ZN7cutlass13device_kernelINS_4gemm6kernel13GemmUniversalIN4cute5tupleIJiiiiEEENS1_10collective13CollectiveMmaINS1_34MainloopSm90TmaGmmaWarpSpecializedILi3ENS5_IJNS4_1CILi1EEESB_SB_EEENS1_35KernelTmaWarpSpecializedCooperativeEEENS5_IJNSA_ILi128EEENSA_ILi64EEESF_EEENS_6half_tENS5_IJlSB_lEEESI_SJ_NS4_8TiledMMAINS4_8MMA_AtomIJNS4_4SM904GMMA25MMA_64x64x16_F32F16F16_SSILNSN_5MajorE0ELSP_0ELNSN_7ScaleInE1ELSQ_1EEEEEENS4_6LayoutINS5_IJNSA_ILi2EEESB_SB_EEENS5_IJSB_NSA_ILi0EEESW_EEEEENS5_IJNS4_10UnderscoreESZ_SZ_EEEEENS4_13SM90_TMA_LOADENS4_14ComposedLayoutINS4_7SwizzleILi3ELi4ELi3EEENS4_18smem_ptr_flag_bitsILi16EEENST_INS5_IJNSA_ILi8EEESG_EEENS5_IJSG_SB_EEEEEEEvNS4_8identityES12_S1C_vS1D_EENS_8epilogue10collective6detail29Sm90TmaWarpSpecializedAdapterINS1G_15DefaultEpilogueISI_SJ_SJ_NS1F_6thread17LinearCombinationISI_Li1EffLNS1K_9ScaleType4KindE0ELNS_15FloatRoundStyleE2ESI_EENS1_15EpilogueDefaultEEEEEvvEEEEvNT_6ParamsE)
        /*0014*/ 	.word	0x00000000


	//----- nvinfo : EIATTR_MIN_STACK_SIZE
	.align		4
.L_17:
        /*0018*/ 	.byte	0x04, 0x12
        /*001a*/ 	.short	(.L_19 - .L_18)
	.align		4
.L_18:
        /*001c*/ 	.word	index@(_ZN7cutlass13device_kernelINS_4gemm6kernel13GemmUniversalIN4cute5tupleIJiiiiEEENS1_10collective13CollectiveMmaINS1_34MainloopSm90TmaGmmaWarpSpecializedILi3ENS5_IJNS4_1CILi1EEESB_SB_EEENS1_35KernelTmaWarpSpecializedCooperativeEEENS5_IJNSA_ILi128EEENSA_ILi64EEESF_EEENS_6half_tENS5_IJlSB_lEEESI_SJ_NS4_8TiledMMAINS4_8MMA_AtomIJNS4_4SM904GMMA25MMA_64x64x16_F32F16F16_SSILNSN_5MajorE0ELSP_0ELNSN_7ScaleInE1ELSQ_1EEEEEENS4_6LayoutINS5_IJNSA_ILi2EEESB_SB_EEENS5_IJSB_NSA_ILi0EEESW_EEEEENS5_IJNS4_10UnderscoreESZ_SZ_EEEEENS4_13SM90_TMA_LOADENS4_14ComposedLayoutINS4_7SwizzleILi3ELi4ELi3EEENS4_18smem_ptr_flag_bitsILi16EEENST_INS5_IJNSA_ILi8EEESG_EEENS5_IJSG_SB_EEEEEEEvNS4_8identityES12_S1C_vS1D_EENS_8epilogue10collective6detail29Sm90TmaWarpSpecializedAdapterINS1G_15DefaultEpilogueISI_SJ_SJ_NS1F_6thread17LinearCombinationISI_Li1EffLNS1K_9ScaleType4KindE0ELNS_15FloatRoundStyleE2ESI_EENS1_15EpilogueDefaultEEEEEvvEEEEvNT_6ParamsE)
        /*0020*/ 	.word	0x00000000
.L_19:


//--------------------- .nv.compat                --------------------------
	.section	.nv.compat,"",@"SHT_CUDA_COMPAT_INFO"
	.align	4
        /*0000*/ 	.byte	0x02, 0x09, 0x01, 0x00, 0x02, 0x02, 0x04, 0x00, 0x02, 0x05, 0x05, 0x00, 0x03, 0x07, 0x01, 0x01
        /*0010*/ 	.byte	0x02, 0x03, 0x01, 0x00, 0x02, 0x06, 0x01, 0x00, 0x04, 0x0b, 0x08, 0x00, 0x00, 0x00, 0x00, 0x00
        /*0020*/ 	.byte	0x00, 0x00, 0x00, 0x00


//--------------------- .nv.info._ZN7cutlass13device_kernelINS_4gemm6kernel13GemmUniversalIN4cute5tupleIJiiiiEEENS1_10collective13CollectiveMmaINS1_34MainloopSm90TmaGmmaWarpSpecializedILi3ENS5_IJNS4_1CILi1EEESB_SB_EEENS1_35KernelTmaWarpSpecializedCooperativeEEENS5_IJNSA_ILi128EEENSA_ILi64EEESF_EEENS_6half_tENS5_IJlSB_lEEESI_SJ_NS4_8TiledMMAINS4_8MMA_AtomIJNS4_4SM904GMMA25MMA_64x64x16_F32F16F16_SSILNSN_5MajorE0ELSP_0ELNSN_7ScaleInE1ELSQ_1EEEEEENS4_6LayoutINS5_IJNSA_ILi2EEESB_SB_EEENS5_IJSB_NSA_ILi0EEESW_EEEEENS5_IJNS4_10UnderscoreESZ_SZ_EEEEENS4_13SM90_TMA_LOADENS4_14ComposedLayoutINS4_7SwizzleILi3ELi4ELi3EEENS4_18smem_ptr_flag_bitsILi16EEENST_INS5_IJNSA_ILi8EEESG_EEENS5_IJSG_SB_EEEEEEEvNS4_8identityES12_S1C_vS1D_EENS_8epilogue10collective6detail29Sm90TmaWarpSpecializedAdapterINS1G_15DefaultEpilogueISI_SJ_SJ_NS1F_6thread17LinearCombinationISI_Li1EffLNS1K_9ScaleType4KindE0ELNS_15FloatRoundStyleE2ESI_EENS1_15EpilogueDefaultEEEEEvvEEEEvNT_6ParamsE --------------------------
	.section	.nv.info._ZN7cutlass13device_kernelINS_4gemm6kernel13GemmUniversalIN4cute5tupleIJiiiiEEENS1_10collective13CollectiveMmaINS1_34MainloopSm90TmaGmmaWarpSpecializedILi3ENS5_IJNS4_1CILi1EEESB_SB_EEENS1_35KernelTmaWarpSpecializedCooperativeEEENS5_IJNSA_ILi128EEENSA_ILi64EEESF_EEENS_6half_tENS5_IJlSB_lEEESI_SJ_NS4_8TiledMMAINS4_8MMA_AtomIJNS4_4SM904GMMA25MMA_64x64x16_F32F16F16_SSILNSN_5MajorE0ELSP_0ELNSN_7ScaleInE1ELSQ_1EEEEEENS4_6LayoutINS5_IJNSA_ILi2EEESB_SB_EEENS5_IJSB_NSA_ILi0EEESW_EEEEENS5_IJNS4_10UnderscoreESZ_SZ_EEEEENS4_13SM90_TMA_LOADENS4_14ComposedLayoutINS4_7SwizzleILi3ELi4ELi3EEENS4_18smem_ptr_flag_bitsILi16EEENST_INS5_IJNSA_ILi8EEESG_EEENS5_IJSG_SB_EEEEEEEvNS4_8identityES12_S1C_vS1D_EENS_8epilogue10collective6detail29Sm90TmaWarpSpecializedAdapterINS1G_15DefaultEpilogueISI_SJ_SJ_NS1F_6thread17LinearCombinationISI_Li1EffLNS1K_9ScaleType4KindE0ELNS_15FloatRoundStyleE2ESI_EENS1_15EpilogueDefaultEEEEEvvEEEEvNT_6ParamsE,"",@"SHT_CUDA_INFO"
	.sectionflags	@""
	.align	4


	//----- nvinfo : EIATTR_CUDA_API_VERSION
	.align		4
        /*0000*/ 	.byte	0x04, 0x37
        /*0002*/ 	.short	(.L_21 - .L_20)
.L_20:
        /*0004*/ 	.word	0x00000082


	//----- nvinfo : EIATTR_KPARAM_INFO
	.align		4
.L_21:
        /*0008*/ 	.byte	0x04, 0x17
        /*000a*/ 	.short	(.L_23 - .L_22)
.L_22:
        /*000c*/ 	.word	0x00000000
        /*0010*/ 	.short	0x0000
        /*0012*/ 	.short	0x0070
        /*0014*/ 	.byte	0x00, 0xf0, 0x01, 0x10


	//----- nvinfo : EIATTR_SPARSE_MMA_MASK
	.align		4
.L_23:
        /*0018*/ 	.byte	0x03, 0x50
        /*001a*/ 	.short	0x0000


	//----- nvinfo : EIATTR_MAXREG_COUNT
	.align		4
        /*001c*/ 	.byte	0x03, 0x1b
        /*001e*/ 	.short	0x00a8


	//----- nvinfo : EIATTR_NUM_BARRIERS
	.align		4
        /*0020*/ 	.byte	0x02, 0x4c
        /*0022*/ 	.byte	0x01
	.zero		1


	//----- nvinfo : EIATTR_EXTERNS
	.align		4
        /*0024*/ 	.byte	0x04, 0x0f
        /*0026*/ 	.short	(.L_25 - .L_24)


	//   ....[0]....
	.align		4
.L_24:
        /*0028*/ 	.word	index@(__assertfail)


	//----- nvinfo : EIATTR_MERCURY_ISA_VERSION
	.align		4
.L_25:
        /*002c*/ 	.byte	0x03, 0x5f
        /*002e*/ 	.short	0x0101


	//----- nvinfo : EIATTR_INT_WARP_WIDE_INSTR_OFFSETS
	.align		4
        /*0030*/ 	.byte	0x04, 0x31
        /*0032*/ 	.short	(.L_27 - .L_26)


	//   ....[0]....
.L_26:
        /*0034*/ 	.word	0x000003d0


	//   ....[1]....
        /*0038*/ 	.word	0x000003e0


	//   ....[2]....
        /*003c*/ 	.word	0x000004a0


	//----- nvinfo : EIATTR_COOP_GROUP_MASK_REGIDS
	.align		4
.L_27:
        /*0040*/ 	.byte	0x04, 0x29
        /*0042*/ 	.short	(.L_29 - .L_28)


	//   ....[0]....
.L_28:
        /*0044*/ 	.word	0xffffffff


	//   ....[1]....
        /*0048*/ 	.word	0xffffffff


	//   ....[2]....
        /*004c*/ 	.word	0xffffffff


	//   ....[3]....
        /*0050*/ 	.word	0xffffffff


	//   ....[4]....
        /*0054*/ 	.word	0xffffffff


	//----- nvinfo : EIATTR_COOP_GROUP_INSTR_OFFSETS
	.align		4
.L_29:
        /*0058*/ 	.byte	0x04, 0x28
        /*005a*/ 	.short	(.L_31 - .L_30)


	//   ....[0]....
.L_30:
        /*005c*/ 	.word	0x00000060


	//   ....[1]....
        /*0060*/ 	.word	0x00000070


	//   ....[2]....
        /*0064*/ 	.word	0x00000130


	//   ....[3]....
        /*0068*/ 	.word	0x000002a0


	//   ....[4]....
        /*006c*/ 	.word	0x000011a0


	//----- nvinfo : EIATTR_REG_RECONFIG
	.align		4
.L_31:
        /*0070*/ 	.byte	0x01, 0x54
	.zero		2


	//----- nvinfo : EIATTR_SYSCALL_OFFSETS
	.align		4
        /*0074*/ 	.byte	0x04, 0x46
        /*0076*/ 	.short	(.L_33 - .L_32)


	//   ....[0]....
.L_32:
        /*0078*/ 	.word	0x00001390


	//----- nvinfo : EIATTR_MBARRIER_INSTR_OFFSETS
	.align		4
.L_33:
        /*007c*/ 	.byte	0x04, 0x39
        /*007e*/ 	.short	(.L_35 - .L_34)


	//   ....[0]....
.L_34:
        /*0080*/ 	.word	0x00000230
        /*0084*/ 	.word	0x000000ff
        /*0088*/ 	.word	0x00000000
        /*008c*/ 	.short	0x0100
        /*008e*/ 	.byte	0x08
	.zero		1


	//   ....[1]....
        /*0090*/ 	.word	0x00000240
        /*0094*/ 	.word	0x000000ff
        /*0098*/ 	.word	0x00000018
        /*009c*/ 	.short	0x0100
        /*009e*/ 	.byte	0x08
	.zero		1


	//   ....[2]....
        /*00a0*/ 	.word	0x00000250
        /*00a4*/ 	.word	0x000000ff
        /*00a8*/ 	.word	0x00000008
        /*00ac*/ 	.short	0x0100
        /*00ae*/ 	.byte	0x08
	.zero		1


	//   ....[3]....
        /*00b0*/ 	.word	0x00000260
        /*00b4*/ 	.word	0x000000ff
        /*00b8*/ 	.word	0x00000020
        /*00bc*/ 	.short	0x0100
        /*00be*/ 	.byte	0x08
	.zero		1


	//   ....[4]....
        /*00c0*/ 	.word	0x00000270
        /*00c4*/ 	.word	0x000000ff
        /*00c8*/ 	.word	0x00000010
        /*00cc*/ 	.short	0x0100
        /*00ce*/ 	.byte	0x08
	.zero		1


	//   ....[5]....
        /*00d0*/ 	.word	0x00000280
        /*00d4*/ 	.word	0x000000ff
        /*00d8*/ 	.word	0x00000028
        /*00dc*/ 	.short	0x0100
        /*00de*/ 	.byte	0x08
	.zero		1


	//   ....[6]....
        /*00e0*/ 	.word	0x00000520
        /*00e4*/ 	.word	0x000000ff
        /*00e8*/ 	.word	0x00000040
        /*00ec*/ 	.short	0x0100
        /*00ee*/ 	.byte	0x08
	.zero		1


	//   ....[7]....
        /*00f0*/ 	.word	0x000005a0
        /*00f4*/ 	.word	0x000000ff
        /*00f8*/ 	.word	0x00000048
        /*00fc*/ 	.short	0x0100
        /*00fe*/ 	.byte	0x08
	.zero		1


	//   ....[8]....
        /*0100*/ 	.word	0x00001410
        /*0104*/ 	.word	0x00000003
        /*0108*/ 	.word	0x00000000
        /*010c*/ 	.short	0x010a
        /*010e*/ 	.byte	0x3f
	.zero		1


	//   ....[9]....
        /*0110*/ 	.word	0x00001470
        /*0114*/ 	.word	0x00000003
        /*0118*/ 	.word	0x00000000
        /*011c*/ 	.short	0x010a
        /*011e*/ 	.byte	0x3f
	.zero		1


	//   ....[10]....
        /*0120*/ 	.word	0x00001980
        /*0124*/ 	.word	0x000000ff
        /*0128*/ 	.word	0x00000000
        /*012c*/ 	.short	0x010a
        /*012e*/ 	.byte	0x08
	.zero		1


	//   ....[11]....
        /*0130*/ 	.word	0x000019c0
        /*0134*/ 	.word	0x000000ff
        /*0138*/ 	.word	0x00000000
        /*013c*/ 	.short	0x010a
        /*013e*/ 	.byte	0x08
	.zero		1


	//   ....[12]....
        /*0140*/ 	.word	0x00001de0
        /*0144*/ 	.word	0x000000ff
        /*0148*/ 	.word	0x00000000
        /*014c*/ 	.short	0x0101
        /*014e*/ 	.byte	0x07
	.zero		1


	//   ....[13]....
        /*0150*/ 	.word	0x00001fc0
        /*0154*/ 	.word	0x000000ff
        /*0158*/ 	.word	0x00000000
        /*015c*/ 	.short	0x0101
        /*015e*/ 	.byte	0x06
	.zero		1


	//   ....[14]....
        /*0160*/ 	.word	0x00005380
        /*0164*/ 	.word	0x0000000e
        /*0168*/ 	.word	0x00000018
        /*016c*/ 	.short	0x010a
        /*016e*/ 	.byte	0x3f
	.zero		1


	//   ....[15]....
        /*0170*/ 	.word	0x000057d0
        /*0174*/ 	.word	0x00000006
        /*0178*/ 	.word	0x00000048
        /*017c*/ 	.short	0x0101
        /*017e*/ 	.byte	0x3f
	.zero		1


	//   ....[16]....
        /*0180*/ 	.word	0x00005ef0
        /*0184*/ 	.word	0x00000007
        /*0188*/ 	.word	0x00000000
        /*018c*/ 	.short	0x010a
        /*018e*/ 	.byte	0x3f
	.zero		1


	//   ....[17]....
        /*0190*/ 	.word	0x00005f70
        /*0194*/ 	.word	0x00000009
        /*0198*/ 	.word	0x00000000
        /*019c*/ 	.short	0x010a
        /*019e*/ 	.byte	0x3f
	.zero		1


	//   ....[18]....
        /*01a0*/ 	.word	0x00006000
        /*01a4*/ 	.word	0x00000003
        /*01a8*/ 	.word	0x00000000
        /*01ac*/ 	.short	0x010a
        /*01ae*/ 	.byte	0x3f
	.zero		1


	//   ....[19]....
        /*01b0*/ 	.word	0x00006060
        /*01b4*/ 	.word	0x00000003
        /*01b8*/ 	.word	0x00000000
        /*01bc*/ 	.short	0x010a
        /*01be*/ 	.byte	0x3f
	.zero		1


	//   ....[20]....
        /*01c0*/ 	.word	0x000060c0
        /*01c4*/ 	.word	0x00000004
        /*01c8*/ 	.word	0x00000000
        /*01cc*/ 	.short	0x010a
        /*01ce*/ 	.byte	0x3f
	.zero		1


	//   ....[21]....
        /*01d0*/ 	.word	0x00006190
        /*01d4*/ 	.word	0x0000000e
        /*01d8*/ 	.word	0x00000018
        /*01dc*/ 	.short	0x010a
        /*01de*/ 	.byte	0x3f
	.zero		1


	//   ....[22]....
        /*01e0*/ 	.word	0x00006260
        /*01e4*/ 	.word	0x00000007
        /*01e8*/ 	.word	0x00000000
        /*01ec*/ 	.short	0x010a
        /*01ee*/ 	.byte	0x3f
	.zero		1


	//   ....[23]....
        /*01f0*/ 	.word	0x000062b0
        /*01f4*/ 	.word	0x00000009
        /*01f8*/ 	.word	0x00000000
        /*01fc*/ 	.short	0x010a
        /*01fe*/ 	.byte	0x3f
	.zero		1


	//----- nvinfo : EIATTR_NUM_MBARRIERS
	.align		4
.L_35:
        /*0200*/ 	.byte	0x03, 0x38
        /*0202*/ 	.short	0x0008


	//----- nvinfo : EIATTR_EXIT_INSTR_OFFSETS
	.align		4
        /*0204*/ 	.byte	0x04, 0x1c
        /*0206*/ 	.short	(.L_37 - .L_36)


	//   ....[0]....
.L_36:
        /*0208*/ 	.word	0x00000640


	//   ....[1]....
        /*020c*/ 	.word	0x00000f00


	//   ....[2]....
        /*0210*/ 	.word	0x00004a60


	//   ....[3]....
        /*0214*/ 	.word	0x00005090


	//   ....[4]....
        /*0218*/ 	.word	0x00006050


	//----- nvinfo : EIATTR_MAX_THREADS
	.align		4
.L_37:
        /*021c*/ 	.byte	0x04, 0x05
        /*021e*/ 	.short	(.L_39 - .L_38)
.L_38:
        /*0220*/ 	.word	0x00000180
        /*0224*/ 	.word	0x00000001
        /*0228*/ 	.word	0x00000001


	//----- nvinfo : EIATTR_CRS_STACK_SIZE
	.align		4
.L_39:
        /*022c*/ 	.byte	0x04, 0x1e
        /*022e*/ 	.short	(.L_41 - .L_40)
.L_40:
        /*0230*/ 	.word	0x00000000


	//----- nvinfo : EIATTR_CBANK_PARAM_SIZE
	.align		4
.L_41:
        /*0234*/ 	.byte	0x03, 0x19
        /*0236*/ 	.short	0x0470


	//----- nvinfo : EIATTR_PARAM_CBANK
	.align		4
        /*0238*/ 	.byte	0x04, 0x0a
        /*023a*/ 	.short	(.L_43 - .L_42)
	.align		4
.L_42:
        /*023c*/ 	.word	index@(.nv.constant0._ZN7cutlass13device_kernelINS_4gemm6kernel13GemmUniversalIN4cute5tupleIJiiiiEEENS1_10collective13CollectiveMmaINS1_34MainloopSm90TmaGmmaWarpSpecializedILi3ENS5_IJNS4_1CILi1EEESB_SB_EEENS1_35KernelTmaWarpSpecializedCooperativeEEENS5_IJNSA_ILi128EEENSA_ILi64EEESF_EEENS_6half_tENS5_IJlSB_lEEESI_SJ_NS4_8TiledMMAINS4_8MMA_AtomIJNS4_4SM904GMMA25MMA_64x64x16_F32F16F16_SSILNSN_5MajorE0ELSP_0ELNSN_7ScaleInE1ELSQ_1EEEEEENS4_6LayoutINS5_IJNSA_ILi2EEESB_SB_EEENS5_IJSB_NSA_ILi0EEESW_EEEEENS5_IJNS4_10UnderscoreESZ_SZ_EEEEENS4_13SM90_TMA_LOADENS4_14ComposedLayoutINS4_7SwizzleILi3ELi4ELi3EEENS4_18smem_ptr_flag_bitsILi16EEENST_INS5_IJNSA_ILi8EEESG_EEENS5_IJSG_SB_EEEEEEEvNS4_8identityES12_S1C_vS1D_EENS_8epilogue10collective6detail29Sm90TmaWarpSpecializedAdapterINS1G_15DefaultEpilogueISI_SJ_SJ_NS1F_6thread17LinearCombinationISI_Li1EffLNS1K_9ScaleType4KindE0ELNS_15FloatRoundStyleE2ESI_EENS1_15EpilogueDefaultEEEEEvvEEEEvNT_6ParamsE)
        /*0240*/ 	.short	0x0210
        /*0242*/ 	.short	0x0470


	//----- nvinfo : EIATTR_SW_WAR
	.align		4
.L_43:
        /*0244*/ 	.byte	0x04, 0x36
        /*0246*/ 	.short	(.L_45 - .L_44)
.L_44:
        /*0248*/ 	.word	0x00000008
.L_45:


//--------------------- .nv.callgraph             --------------------------
	.section	.nv.callgraph,"",@"SHT_CUDA_CALLGRAPH"
	.align	4
	.sectionentsize	8
	.align		4
        /*0000*/ 	.word	0x00000000
	.align		4
        /*0004*/ 	.word	0xffffffff
	.align		4
        /*0008*/ 	.word	index@(_ZN7cutlass13device_kernelINS_4gemm6kernel13GemmUniversalIN4cute5tupleIJiiiiEEENS1_10collective13CollectiveMmaINS1_34MainloopSm90TmaGmmaWarpSpecializedILi3ENS5_IJNS4_1CILi1EEESB_SB_EEENS1_35KernelTmaWarpSpecializedCooperativeEEENS5_IJNSA_ILi128EEENSA_ILi64EEESF_EEENS_6half_tENS5_IJlSB_lEEESI_SJ_NS4_8TiledMMAINS4_8MMA_AtomIJNS4_4SM904GMMA25MMA_64x64x16_F32F16F16_SSILNSN_5MajorE0ELSP_0ELNSN_7ScaleInE1ELSQ_1EEEEEENS4_6LayoutINS5_IJNSA_ILi2EEESB_SB_EEENS5_IJSB_NSA_ILi0EEESW_EEEEENS5_IJNS4_10UnderscoreESZ_SZ_EEEEENS4_13SM90_TMA_LOADENS4_14ComposedLayoutINS4_7SwizzleILi3ELi4ELi3EEENS4_18smem_ptr_flag_bitsILi16EEENST_INS5_IJNSA_ILi8EEESG_EEENS5_IJSG_SB_EEEEEEEvNS4_8identityES12_S1C_vS1D_EENS_8epilogue10collective6detail29Sm90TmaWarpSpecializedAdapterINS1G_15DefaultEpilogueISI_SJ_SJ_NS1F_6thread17LinearCombinationISI_Li1EffLNS1K_9ScaleType4KindE0ELNS_15FloatRoundStyleE2ESI_EENS1_15EpilogueDefaultEEEEEvvEEEEvNT_6ParamsE)
	.align		4
        /*000c*/ 	.word	index@(__assertfail)
	.align		4
        /*0010*/ 	.word	0x00000000
	.align		4
        /*0014*/ 	.word	0xfffffffe
	.align		4
        /*0018*/ 	.word	0x00000000
	.align		4
        /*001c*/ 	.word	0xfffffffd
	.align		4
        /*0020*/ 	.word	0x00000000
	.align		4
        /*0024*/ 	.word	0xfffffffc


//--------------------- .nv.constant4             --------------------------
	.section	.nv.constant4,"a",@progbits
	.align	8
	.align		8
.nv.constant4:
        /*0000*/ 	.dword	__assertfail
	.align		8
        /*0008*/ 	.dword	__unnamed_1
	.align		8
        /*0010*/ 	.dword	_ZN39_INTERNAL_893f8f96_4_k_cu_885ea586_28184cuda3std3__45__cpo5beginE
	.align		8
        /*0018*/ 	.dword	_ZN39_INTERNAL_893f8f96_4_k_cu_885ea586_28184cuda3std3__45__cpo3endE
	.align		8
        /*0020*/ 	.dword	_ZN39_INTERNAL_893f8f96_4_k_cu_885ea586_28184cuda3std3__45__cpo6cbeginE
	.align		8
        /*0028*/ 	.dword	_ZN39_INTERNAL_893f8f96_4_k_cu_885ea586_28184cuda3std3__45__cpo4cendE
	.align		8
        /*0030*/ 	.dword	_ZN39_INTERNAL_893f8f96_4_k_cu_885ea586_28184cuda3std3__441_GLOBAL__N__893f8f96_4_k_cu_885ea586_28186ignoreE
	.align		8
        /*0038*/ 	.dword	_ZN39_INTERNAL_893f8f96_4_k_cu_885ea586_28184cuda3std3__419piecewise_constructE
	.align		8
        /*0040*/ 	.dword	_ZN39_INTERNAL_893f8f96_4_k_cu_885ea586_28184cuda3std3__48in_placeE
	.align		8
        /*0048*/ 	.dword	_ZN39_INTERNAL_893f8f96_4_k_cu_885ea586_28184cuda3std6ranges3__45__cpo4swapE
	.align		8
        /*0050*/ 	.dword	_ZN39_INTERNAL_893f8f96_4_k_cu_885ea586_28184cuda3std6ranges3__45__cpo9iter_moveE
	.align		8
        /*0058*/ 	.dword	_ZN39_INTERNAL_893f8f96_4_k_cu_885ea586_28184cute7productE
	.align		8
        /*0060*/ 	.dword	_ZN39_INTERNAL_893f8f96_4_k_cu_885ea586_28184cute1_E
	.align		8
        /*0068*/ 	.dword	$str$22
	.align		8
        /*0070*/ 	.dword	$str$23


//--------------------- .text._ZN7cutlass13device_kernelINS_4gemm6kernel13GemmUniversalIN4cute5tupleIJiiiiEEENS1_10collective13CollectiveMmaINS1_34MainloopSm90TmaGmmaWarpSpecializedILi3ENS5_IJNS4_1CILi1EEESB_SB_EEENS1_35KernelTmaWarpSpecializedCooperativeEEENS5_IJNSA_ILi128EEENSA_ILi64EEESF_EEENS_6half_tENS5_IJlSB_lEEESI_SJ_NS4_8TiledMMAINS4_8MMA_AtomIJNS4_4SM904GMMA25MMA_64x64x16_F32F16F16_SSILNSN_5MajorE0ELSP_0ELNSN_7ScaleInE1ELSQ_1EEEEEENS4_6LayoutINS5_IJNSA_ILi2EEESB_SB_EEENS5_IJSB_NSA_ILi0EEESW_EEEEENS5_IJNS4_10UnderscoreESZ_SZ_EEEEENS4_13SM90_TMA_LOADENS4_14ComposedLayoutINS4_7SwizzleILi3ELi4ELi3EEENS4_18smem_ptr_flag_bitsILi16EEENST_INS5_IJNSA_ILi8EEESG_EEENS5_IJSG_SB_EEEEEEEvNS4_8identityES12_S1C_vS1D_EENS_8epilogue10collective6detail29Sm90TmaWarpSpecializedAdapterINS1G_15DefaultEpilogueISI_SJ_SJ_NS1F_6thread17LinearCombinationISI_Li1EffLNS1K_9ScaleType4KindE0ELNS_15FloatRoundStyleE2ESI_EENS1_15EpilogueDefaultEEEEEvvEEEEvNT_6ParamsE --------------------------
	.section	.text._ZN7cutlass13device_kernelINS_4gemm6kernel13GemmUniversalIN4cute5tupleIJiiiiEEENS1_10collective13CollectiveMmaINS1_34MainloopSm90TmaGmmaWarpSpecializedILi3ENS5_IJNS4_1CILi1EEESB_SB_EEENS1_35KernelTmaWarpSpecializedCooperativeEEENS5_IJNSA_ILi128EEENSA_ILi64EEESF_EEENS_6half_tENS5_IJlSB_lEEESI_SJ_NS4_8TiledMMAINS4_8MMA_AtomIJNS4_4SM904GMMA25MMA_64x64x16_F32F16F16_SSILNSN_5MajorE0ELSP_0ELNSN_7ScaleInE1ELSQ_1EEEEEENS4_6LayoutINS5_IJNSA_ILi2EEESB_SB_EEENS5_IJSB_NSA_ILi0EEESW_EEEEENS5_IJNS4_10UnderscoreESZ_SZ_EEEEENS4_13SM90_TMA_LOADENS4_14ComposedLayoutINS4_7SwizzleILi3ELi4ELi3EEENS4_18smem_ptr_flag_bitsILi16EEENST_INS5_IJNSA_ILi8EEESG_EEENS5_IJSG_SB_EEEEEEEvNS4_8identityES12_S1C_vS1D_EENS_8epilogue10collective6detail29Sm90TmaWarpSpecializedAdapterINS1G_15DefaultEpilogueISI_SJ_SJ_NS1F_6thread17LinearCombinationISI_Li1EffLNS1K_9ScaleType4KindE0ELNS_15FloatRoundStyleE2ESI_EENS1_15EpilogueDefaultEEEEEvvEEEEvNT_6ParamsE,"ax",@progbits
	.align	128
.text._ZN7cutlass13device_kernelINS_4gemm6kernel13GemmUniversalIN4cute5tupleIJiiiiEEENS1_10collective13CollectiveMmaINS1_34MainloopSm90TmaGmmaWarpSpecializedILi3ENS5_IJNS4_1CILi1EEESB_SB_EEENS1_35KernelTmaWarpSpecializedCooperativeEEENS5_IJNSA_ILi128EEENSA_ILi64EEESF_EEENS_6half_tENS5_IJlSB_lEEESI_SJ_NS4_8TiledMMAINS4_8MMA_AtomIJNS4_4SM904GMMA25MMA_64x64x16_F32F16F16_SSILNSN_5MajorE0ELSP_0ELNSN_7ScaleInE1ELSQ_1EEEEEENS4_6LayoutINS5_IJNSA_ILi2EEESB_SB_EEENS5_IJSB_NSA_ILi0EEESW_EEEEENS5_IJNS4_10UnderscoreESZ_SZ_EEEEENS4_13SM90_TMA_LOADENS4_14ComposedLayoutINS4_7SwizzleILi3ELi4ELi3EEENS4_18smem_ptr_flag_bitsILi16EEENST_INS5_IJNSA_ILi8EEESG_EEENS5_IJSG_SB_EEEEEEEvNS4_8identityES12_S1C_vS1D_EENS_8epilogue10collective6detail29Sm90TmaWarpSpecializedAdapterINS1G_15DefaultEpilogueISI_SJ_SJ_NS1F_6thread17LinearCombinationISI_Li1EffLNS1K_9ScaleType4KindE0ELNS_15FloatRoundStyleE2ESI_EENS1_15EpilogueDefaultEEEEEvvEEEEvNT_6ParamsE:
        .type           _ZN7cutlass13device_kernelINS_4gemm6kernel13GemmUniversalIN4cute5tupleIJiiiiEEENS1_10collective13CollectiveMmaINS1_34MainloopSm90TmaGmmaWarpSpecializedILi3ENS5_IJNS4_1CILi1EEESB_SB_EEENS1_35KernelTmaWarpSpecializedCooperativeEEENS5_IJNSA_ILi128EEENSA_ILi64EEESF_EEENS_6half_tENS5_IJlSB_lEEESI_SJ_NS4_8TiledMMAINS4_8MMA_AtomIJNS4_4SM904GMMA25MMA_64x64x16_F32F16F16_SSILNSN_5MajorE0ELSP_0ELNSN_7ScaleInE1ELSQ_1EEEEEENS4_6LayoutINS5_IJNSA_ILi2EEESB_SB_EEENS5_IJSB_NSA_ILi0EEESW_EEEEENS5_IJNS4_10UnderscoreESZ_SZ_EEEEENS4_13SM90_TMA_LOADENS4_14ComposedLayoutINS4_7SwizzleILi3ELi4ELi3EEENS4_18smem_ptr_flag_bitsILi16EEENST_INS5_IJNSA_ILi8EEESG_EEENS5_IJSG_SB_EEEEEEEvNS4_8identityES12_S1C_vS1D_EENS_8epilogue10collective6detail29Sm90TmaWarpSpecializedAdapterINS1G_15DefaultEpilogueISI_SJ_SJ_NS1F_6thread17LinearCombinationISI_Li1EffLNS1K_9ScaleType4KindE0ELNS_15FloatRoundStyleE2ESI_EENS1_15EpilogueDefaultEEEEEvvEEEEvNT_6ParamsE,@function
        .size           _ZN7cutlass13device_kernelINS_4gemm6kernel13GemmUniversalIN4cute5tupleIJiiiiEEENS1_10collective13CollectiveMmaINS1_34MainloopSm90TmaGmmaWarpSpecializedILi3ENS5_IJNS4_1CILi1EEESB_SB_EEENS1_35KernelTmaWarpSpecializedCooperativeEEENS5_IJNSA_ILi128EEENSA_ILi64EEESF_EEENS_6half_tENS5_IJlSB_lEEESI_SJ_NS4_8TiledMMAINS4_8MMA_AtomIJNS4_4SM904GMMA25MMA_64x64x16_F32F16F16_SSILNSN_5MajorE0ELSP_0ELNSN_7ScaleInE1ELSQ_1EEEEEENS4_6LayoutINS5_IJNSA_ILi2EEESB_SB_EEENS5_IJSB_NSA_ILi0EEESW_EEEEENS5_IJNS4_10UnderscoreESZ_SZ_EEEEENS4_13SM90_TMA_LOADENS4_14ComposedLayoutINS4_7SwizzleILi3ELi4ELi3EEENS4_18smem_ptr_flag_bitsILi16EEENST_INS5_IJNSA_ILi8EEESG_EEENS5_IJSG_SB_EEEEEEEvNS4_8identityES12_S1C_vS1D_EENS_8epilogue10collective6detail29Sm90TmaWarpSpecializedAdapterINS1G_15DefaultEpilogueISI_SJ_SJ_NS1F_6thread17LinearCombinationISI_Li1EffLNS1K_9ScaleType4KindE0ELNS_15FloatRoundStyleE2ESI_EENS1_15EpilogueDefaultEEEEEvvEEEEvNT_6ParamsE,(.L_x_128 - _ZN7cutlass13device_kernelINS_4gemm6kernel13GemmUniversalIN4cute5tupleIJiiiiEEENS1_10collective13CollectiveMmaINS1_34MainloopSm90TmaGmmaWarpSpecializedILi3ENS5_IJNS4_1CILi1EEESB_SB_EEENS1_35KernelTmaWarpSpecializedCooperativeEEENS5_IJNSA_ILi128EEENSA_ILi64EEESF_EEENS_6half_tENS5_IJlSB_lEEESI_SJ_NS4_8TiledMMAINS4_8MMA_AtomIJNS4_4SM904GMMA25MMA_64x64x16_F32F16F16_SSILNSN_5MajorE0ELSP_0ELNSN_7ScaleInE1ELSQ_1EEEEEENS4_6LayoutINS5_IJNSA_ILi2EEESB_SB_EEENS5_IJSB_NSA_ILi0EEESW_EEEEENS5_IJNS4_10UnderscoreESZ_SZ_EEEEENS4_13SM90_TMA_LOADENS4_14ComposedLayoutINS4_7SwizzleILi3ELi4ELi3EEENS4_18smem_ptr_flag_bitsILi16EEENST_INS5_IJNSA_ILi8EEESG_EEENS5_IJSG_SB_EEEEEEEvNS4_8identityES12_S1C_vS1D_EENS_8epilogue10collective6detail29Sm90TmaWarpSpecializedAdapterINS1G_15DefaultEpilogueISI_SJ_SJ_NS1F_6thread17LinearCombinationISI_Li1EffLNS1K_9ScaleType4KindE0ELNS_15FloatRoundStyleE2ESI_EENS1_15EpilogueDefaultEEEEEvvEEEEvNT_6ParamsE)
        .other          _ZN7cutlass13device_kernelINS_4gemm6kernel13GemmUniversalIN4cute5tupleIJiiiiEEENS1_10collective13CollectiveMmaINS1_34MainloopSm90TmaGmmaWarpSpecializedILi3ENS5_IJNS4_1CILi1EEESB_SB_EEENS1_35KernelTmaWarpSpecializedCooperativeEEENS5_IJNSA_ILi128EEENSA_ILi64EEESF_EEENS_6half_tENS5_IJlSB_lEEESI_SJ_NS4_8TiledMMAINS4_8MMA_AtomIJNS4_4SM904GMMA25MMA_64x64x16_F32F16F16_SSILNSN_5MajorE0ELSP_0ELNSN_7ScaleInE1ELSQ_1EEEEEENS4_6LayoutINS5_IJNSA_ILi2EEESB_SB_EEENS5_IJSB_NSA_ILi0EEESW_EEEEENS5_IJNS4_10UnderscoreESZ_SZ_EEEEENS4_13SM90_TMA_LOADENS4_14ComposedLayoutINS4_7SwizzleILi3ELi4ELi3EEENS4_18smem_ptr_flag_bitsILi16EEENST_INS5_IJNSA_ILi8EEESG_EEENS5_IJSG_SB_EEEEEEEvNS4_8identityES12_S1C_vS1D_EENS_8epilogue10collective6detail29Sm90TmaWarpSpecializedAdapterINS1G_15DefaultEpilogueISI_SJ_SJ_NS1F_6thread17LinearCombinationISI_Li1EffLNS1K_9ScaleType4KindE0ELNS_15FloatRoundStyleE2ESI_EENS1_15EpilogueDefaultEEEEEvvEEEEvNT_6ParamsE,@"STO_CUDA_ENTRY STV_DEFAULT"
_ZN7cutlass13device_kernelINS_4gemm6kernel13GemmUniversalIN4cute5tupleIJiiiiEEENS1_10collective13CollectiveMmaINS1_34MainloopSm90TmaGmmaWarpSpecializedILi3ENS5_IJNS4_1CILi1EEESB_SB_EEENS1_35KernelTmaWarpSpecializedCooperativeEEENS5_IJNSA_ILi128EEENSA_ILi64EEESF_EEENS_6half_tENS5_IJlSB_lEEESI_SJ_NS4_8TiledMMAINS4_8MMA_AtomIJNS4_4SM904GMMA25MMA_64x64x16_F32F16F16_SSILNSN_5MajorE0ELSP_0ELNSN_7ScaleInE1ELSQ_1EEEEEENS4_6LayoutINS5_IJNSA_ILi2EEESB_SB_EEENS5_IJSB_NSA_ILi0EEESW_EEEEENS5_IJNS4_10UnderscoreESZ_SZ_EEEEENS4_13SM90_TMA_LOADENS4_14ComposedLayoutINS4_7SwizzleILi3ELi4ELi3EEENS4_18smem_ptr_flag_bitsILi16EEENST_INS5_IJNSA_ILi8EEESG_EEENS5_IJSG_SB_EEEEEEEvNS4_8identityES12_S1C_vS1D_EENS_8epilogue10collective6detail29Sm90TmaWarpSpecializedAdapterINS1G_15DefaultEpilogueISI_SJ_SJ_NS1F_6thread17LinearCombinationISI_Li1EffLNS1K_9ScaleType4KindE0ELNS_15FloatRoundStyleE2ESI_EENS1_15EpilogueDefaultEEEEEvvEEEEvNT_6ParamsE:
[----:B------:R-:W0:Y:S01]  /*0000*/  LDC R1, c[0x0][0x28] ;  /* 0x00000a00ff017b82 */ /* 0x000e220000000800 */
[----:B------:R-:W1:Y:S01]  /*0010*/  S2R R3, SR_TID.X ;  /* 0x0000000000037919 */ /* 0x000e620000002100 */
[----:B------:R-:W-:Y:S01]  /*0020*/  ELECT P0, URZ, PT ;  /* 0x00000000003f782f */ /* 0x000fe20003800000 */
[----:B------:R-:W-:Y:S01]  /*0030*/  BSSY B0, `(.L_x_0) ;  /* 0x000000f000007945 */ /* 0x000fe20003800000 */
[--C-:B-1----:R-:W-:Y:S02]  /*0040*/  SHF.R.U32.HI R0, RZ, 0x5, R3.reuse ;  /* 0x00000005ff007819 */ /* 0x102fe40000011603 */
[----:B------:R-:W-:-:S03]  /*0050*/  SHF.R.U32.HI R14, RZ, 0x7, R3 ;  /* 0x00000007ff0e7819 */ /* 0x000fc60000011603 */
[----:B------:R-:W1:Y:S04]  /*0060*/  SHFL.IDX PT, R4, R0, RZ, 0x1f ;  /* 0x00001fff00047589 */ /* 0x000e6800000e0000 */
[----:B------:R2:W3:Y:S01]  /*0070*/  SHFL.IDX PT, R10, R14, RZ, 0x1f ;  /* 0x00001fff0e0a7589 */ /* 0x0004e200000e0000 */
[----:B-1----:R-:W-:-:S13]  /*0080*/  ISETP.NE.OR P0, PT, R4, RZ, !P0 ;  /* 0x000000ff0400720c */ /* 0x002fda0004705670 */
[----:B0-23--:R-:W-:Y:S05]  /*0090*/  @P0 BRA `(.L_x_1) ;  /* 0x0000000000200947 */ /* 0x00dfea0003800000 */
[----:B------:R-:W-:Y:S02]  /*00a0*/  ULDC.64 UR4, c[0x0][0x198] ;  /* 0x0000660000047ab9 */ /* 0x000fe40000000a00 */
[----:B------:R-:W-:Y:S02]  /*00b0*/  UIADD3 UR6, UP0, UR4, 0xf0, URZ ;  /* 0x000000f004067890 */ /* 0x000fe4000ff1e03f */
[----:B------:R-:W-:Y:S02]  /*00c0*/  UIADD3 UR4, UP1, UR4, 0x1f0, URZ ;  /* 0x000001f004047890 */ /* 0x000fe4000ff3e03f */
[----:B------:R-:W-:Y:S02]  /*00d0*/  UIADD3.X UR7, URZ, UR5, URZ, UP0, !UPT ;  /* 0x000000053f077290 */ /* 0x000fe400087fe43f */
[----:B------:R-:W-:-:S07]  /*00e0*/  UIADD3.X UR5, URZ, UR5, URZ, UP1, !UPT ;  /* 0x000000053f057290 */ /* 0x000fce0008ffe43f */
[----:B------:R0:W-:Y:S02]  /*00f0*/  UTMACCTL.PF [UR6] ;  /* 0x00000000060079b9 */ /* 0x0001e40008040000 */
[----:B------:R0:W-:Y:S02]  /*0100*/  UTMACCTL.PF [UR4] ;  /* 0x00000000040079b9 */ /* 0x0001e40008040000 */
[----:B0-----:R-:W-:Y:S01]  /*0110*/  NOP ;  /* 0x0000000000007918 */ /* 0x001fe20000000000 */
.L_x_1:
[----:B------:R-:W-:Y:S05]  /*0120*/  BSYNC B0 ;  /* 0x0000000000007941 */ /* 0x000fea0003800000 */
.L_x_0:
[----:B------:R-:W0:Y:S02]  /*0130*/  SHFL.IDX PT, R2, R0, RZ, 0x1f ;  /* 0x00001fff00027589 */ /* 0x000e2400000e0000 */
[----:B0-----:R-:W-:-:S13]  /*0140*/  ISETP.NE.AND P0, PT, R2, RZ, PT ;  /* 0x000000ff0200720c */ /* 0x001fda0003f05270 */
[----:B------:R-:W-:Y:S05]  /*0150*/  @P0 BRA `(.L_x_2) ;  /* 0x0000000000500947 */ /* 0x000fea0003800000 */
[----:B------:R-:W0:Y:S01]  /*0160*/  S2UR UR8, SR_CgaCtaId ;  /* 0x00000000000879c3 */ /* 0x000e220000008800 */
[----:B------:R-:W-:Y:S01]  /*0170*/  UMOV UR4, 0x400 ;  /* 0x0000040000047882 */ /* 0x000fe20000000000 */
[----:B------:R-:W-:Y:S01]  /*0180*/  UMOV UR5, 0x1 ;  /* 0x0000000100057882 */ /* 0x000fe20000000000 */
[----:B------:R-:W-:Y:S01]  /*0190*/  UMOV UR6, 0x100 ;  /* 0x0000010000067882 */ /* 0x000fe20000000000 */
[----:B------:R-:W-:Y:S01]  /*01a0*/  ELECT P0, URZ, PT ;  /* 0x00000000003f782f */ /* 0x000fe20003800000 */
[----:B------:R-:W-:-:S04]  /*01b0*/  UIADD3 UR6, -UR6, 0x100000, URZ ;  /* 0x0010000006067890 */ /* 0x000fc8000fffe13f */
[----:B------:R-:W-:Y:S02]  /*01c0*/  USHF.L.U32 UR7, UR6, 0xb, URZ ;  /* 0x0000000b06077899 */ /* 0x000fe4000800063f */
[----:B------:R-:W-:Y:S02]  /*01d0*/  USHF.L.U32 UR6, UR6, 0x1, URZ ;  /* 0x0000000106067899 */ /* 0x000fe4000800063f */
[----:B0-----:R-:W-:Y:S02]  /*01e0*/  ULEA UR8, UR8, UR4, 0x18 ;  /* 0x0000000408087291 */ /* 0x001fe4000f8ec03f */
[----:B------:R-:W-:-:S04]  /*01f0*/  UIADD3 UR4, -UR5, 0x100000, URZ ;  /* 0x0010000005047890 */ /* 0x000fc8000fffe13f */
[----:B------:R-:W-:Y:S02]  /*0200*/  USHF.L.U32 UR5, UR4, 0xb, URZ ;  /* 0x0000000b04057899 */ /* 0x000fe4000800063f */
[----:B------:R-:W-:Y:S01]  /*0210*/  USHF.L.U32 UR4, UR4, 0x1, URZ ;  /* 0x0000000104047899 */ /* 0x000fe2000800063f */
[----:B------:R-:W0:Y:S11]  /*0220*/  FENCE.VIEW.ASYNC.S ;  /* 0x00000000000073c6 */ /* 0x000e360000000000 */
[----:B0-----:R0:W1:Y:S01]  /*0230*/  SYNCS.EXCH.64 URZ, [UR8], UR4 ;  /* 0x00000004083f75b2 */ /* 0x0010620008000100 */
[----:B------:R0:W2:Y:S01]  /*0240*/  SYNCS.EXCH.64 URZ, [UR8+0x18], UR6 ;  /* 0x00001806083f75b2 */ /* 0x0000a20008000100 */
[----:B------:R0:W3:Y:S01]  /*0250*/  SYNCS.EXCH.64 URZ, [UR8+0x8], UR4 ;  /* 0x00000804083f75b2 */ /* 0x0000e20008000100 */
[----:B------:R0:W4:Y:S01]  /*0260*/  SYNCS.EXCH.64 URZ, [UR8+0x20], UR6 ;  /* 0x00002006083f75b2 */ /* 0x0001220008000100 */
[----:B------:R0:W0:Y:S01]  /*0270*/  SYNCS.EXCH.64 URZ, [UR8+0x10], UR4 ;  /* 0x00001004083f75b2 */ /* 0x0000220008000100 */
[----:B------:R0:W0:Y:S01]  /*0280*/  SYNCS.EXCH.64 URZ, [UR8+0x28], UR6 ;  /* 0x00002806083f75b2 */ /* 0x0000220008000100 */
[----:B------:R-:W-:Y:S01]  /*0290*/  NOP ;  /* 0x0000000000007918 */ /* 0x000fe20000000000 */
.L_x_2:
[----:B------:R-:W5:Y:S01]  /*02a0*/  SHFL.IDX PT, R0, R0, RZ, 0x1f ;  /* 0x00001fff00007589 */ /* 0x000f6200000e0000 */
[----:B------:R-:W-:Y:S01]  /*02b0*/  ELECT P0, URZ, PT ;  /* 0x00000000003f782f */ /* 0x000fe20003800000 */
[----:B------:R-:W1:Y:S01]  /*02c0*/  LDC R2, c[0x0][0x65c] ;  /* 0x00019700ff027b82 */ /* 0x000e620000000800 */
[----:B------:R-:W-:Y:S01]  /*02d0*/  SHF.R.S32.HI R7, RZ, 0x1f, R4 ;  /* 0x0000001fff077819 */ /* 0x000fe20000011404 */
[----:B------:R-:W2:Y:S01]  /*02e0*/  S2R R5, SR_CTAID.Y ;  /* 0x0000000000057919 */ /* 0x000ea20000002600 */
[----:B0-----:R-:W-:Y:S01]  /*02f0*/  UMOV UR4, 0x20 ;  /* 0x0000002000047882 */ /* 0x001fe20000000000 */
[----:B------:R-:W-:Y:S01]  /*0300*/  NOP ;  /* 0x0000000000007918 */ /* 0x000fe20000000000 */
[----:B------:R-:W-:Y:S01]  /*0310*/  LEA.HI R7, R7, R4, RZ, 0x2 ;  /* 0x0000000407077211 */ /* 0x000fe200078f10ff */
[----:B------:R-:W0:Y:S01]  /*0320*/  S2R R6, SR_CTAID.X ;  /* 0x0000000000067919 */ /* 0x000e220000002500 */
[----:B------:R-:W-:Y:S01]  /*0330*/  ISETP.NE.AND P2, PT, R10, RZ, PT ;  /* 0x000000ff0a00720c */ /* 0x000fe20003f45270 */
[----:B------:R-:W-:Y:S01]  /*0340*/  NOP ;  /* 0x0000000000007918 */ /* 0x000fe20000000000 */
[----:B------:R-:W-:-:S02]  /*0350*/  LOP3.LUT R7, R7, 0xfffffffc, RZ, 0xc0, !PT ;  /* 0xfffffffc07077812 */ /* 0x000fc400078ec0ff */
[----:B-----5:R-:W-:Y:S02]  /*0360*/  ISETP.NE.OR P0, PT, R0, RZ, !P0 ;  /* 0x000000ff0000720c */ /* 0x020fe40004705670 */
[----:B-1----:R-:W-:-:S04]  /*0370*/  ISETP.NE.AND P3, PT, R2, 0x1, PT ;  /* 0x000000010200780c */ /* 0x002fc80003f65270 */
[----:B------:R-:W-:Y:S01]  /*0380*/  P2R R0, PR, RZ, 0x8 ;  /* 0x00000008ff007803 */ /* 0x000fe20000000000 */
[----:B------:R-:W-:Y:S01]  /*0390*/  IMAD.IADD R0, R4, 0x1, -R7 ;  /* 0x0000000104007824 */ /* 0x000fe200078e0a07 */
[----:B------:R-:W-:Y:S01]  /*03a0*/  LOP3.LUT R4, R3, 0x7f, RZ, 0xc0, !PT ;  /* 0x0000007f03047812 */ /* 0x000fe200078ec0ff */
[----:B------:R-:W-:-:S03]  /*03b0*/  IMAD.MOV.U32 R7, RZ, RZ, RZ ;  /* 0x000000ffff077224 */ /* 0x000fc600078e00ff */
[----:B------:R-:W-:Y:S01]  /*03c0*/  ISETP.NE.AND P1, PT, R0, 0x3, PT ;  /* 0x000000030000780c */ /* 0x000fe20003f25270 */
[----:B------:R-:W-:Y:S01]  /*03d0*/  VOTEU.ALL UP0, P0 ;  /* 0x00000000003f7886 */ /* 0x000fe20000000000 */
[----:B------:R-:W-:Y:S01]  /*03e0*/  VOTEU.ALL UP1, P0 ;  /* 0x00000000003f7886 */ /* 0x000fe20000020000 */
[----:B------:R-:W0:Y:S01]  /*03f0*/  @P3 LDC R17, c[0x0][0x10] ;  /* 0x00000400ff113b82 */ /* 0x000e220000000800 */
[----:B--2---:R-:W-:Y:S02]  /*0400*/  @P3 IMAD.MOV.U32 R8, RZ, RZ, R5 ;  /* 0x000000ffff083224 */ /* 0x004fe400078e0005 */
[----:B------:R-:W-:Y:S01]  /*0410*/  @!UP0 UMOV UR6, 0x400 ;  /* 0x0000040000068882 */ /* 0x000fe20000000000 */
[----:B------:R-:W-:-:S04]  /*0420*/  @!UP0 UIADD3 UR4, -UR4, 0x100000, URZ ;  /* 0x0010000004048890 */ /* 0x000fc8000fffe13f */
[----:B------:R-:W-:Y:S02]  /*0430*/  @!UP0 USHF.L.U32 UR5, UR4, 0xb, URZ ;  /* 0x0000000b04058899 */ /* 0x000fe4000800063f */
[----:B------:R-:W-:Y:S01]  /*0440*/  @!UP0 USHF.L.U32 UR4, UR4, 0x1, URZ ;  /* 0x0000000104048899 */ /* 0x000fe2000800063f */
[----:B------:R-:W-:Y:S01]  /*0450*/  @P3 IMAD.MOV.U32 R9, RZ, RZ, RZ ;  /* 0x000000ffff093224 */ /* 0x000fe200078e00ff */
[----:B------:R-:W1:Y:S08]  /*0460*/  @!UP0 S2UR UR7, SR_CgaCtaId ;  /* 0x00000000000789c3 */ /* 0x000e700000008800 */
[----:B------:R-:W2:Y:S01]  /*0470*/  @!P3 LDC R11, c[0x0][0xc] ;  /* 0x00000300ff0bbb82 */ /* 0x000ea20000000800 */
[----:B0-----:R-:W-:Y:S01]  /*0480*/  @P3 IMAD.WIDE.U32 R16, R6, R17, R8 ;  /* 0x0000001106103225 */ /* 0x001fe200078e0008 */
[----:B-1----:R-:W-:Y:S01]  /*0490*/  @!UP0 ULEA UR8, UR7, UR6, 0x18 ;  /* 0x0000000607088291 */ /* 0x002fe2000f8ec03f */
[----:B------:R-:W-:-:S02]  /*04a0*/  VOTEU.ALL UP0, P0 ;  /* 0x00000000003f7886 */ /* 0x000fc40000000000 */
[----:B------:R-:W-:Y:S01]  /*04b0*/  ULDC UR6, c[0x0][0xc] ;  /* 0x0000030000067ab9 */ /* 0x000fe20000000800 */
[----:B------:R-:W-:Y:S01]  /*04c0*/  ISETP.EQ.OR P0, PT, R0, RZ, !P1 ;  /* 0x000000ff0000720c */ /* 0x000fe20004f02670 */
[----:B------:R-:W-:-:S03]  /*04d0*/  ULDC UR7, c[0x0][0x10] ;  /* 0x0000040000077ab9 */ /* 0x000fc60000000800 */
[C---:B------:R-:W-:Y:S01]  /*04e0*/  ISETP.EQ.AND P0, PT, R10.reuse, RZ, P0 ;  /* 0x000000ff0a00720c */ /* 0x040fe20000702270 */
[----:B------:R-:W-:Y:S02]  /*04f0*/  VIADD R10, R10, 0xffffffff ;  /* 0xffffffff0a0a7836 */ /* 0x000fe40000000000 */
[----:B--2---:R-:W-:Y:S01]  /*0500*/  @!P3 IMAD.WIDE.U32 R8, R11, R5, R6 ;  /* 0x000000050b08b225 */ /* 0x004fe200078e0006 */
[----:B------:R-:W0:Y:S02]  /*0510*/  FENCE.VIEW.ASYNC.S ;  /* 0x00000000000073c6 */ /* 0x000e240000000000 */
[----:B0-----:R-:W3:Y:S01]  /*0520*/  @!UP0 SYNCS.EXCH.64 URZ, [UR8+0x40], UR4 ;  /* 0x00004004083f85b2 */ /* 0x001ee20008000100 */
[----:B------:R-:W-:Y:S01]  /*0530*/  SEL R18, RZ, 0x1, !P0 ;  /* 0x00000001ff127807 */ /* 0x000fe20004000000 */
[----:B------:R-:W-:Y:S01]  /*0540*/  @P3 IMAD.MOV.U32 R11, RZ, RZ, RZ ;  /* 0x000000ffff0b3224 */ /* 0x000fe200078e00ff */
[----:B------:R-:W-:Y:S01]  /*0550*/  ISETP.GE.U32.AND P1, PT, R10, 0x2, PT ;  /* 0x000000020a00780c */ /* 0x000fe20003f26070 */
[----:B------:R-:W-:-:S02]  /*0560*/  @!P3 IMAD.MOV.U32 R16, RZ, RZ, R8 ;  /* 0x000000ffff10b224 */ /* 0x000fc400078e0008 */
[----:B------:R-:W-:Y:S01]  /*0570*/  @P3 IMAD.IADD R17, R17, 0x1, R11 ;  /* 0x0000000111113824 */ /* 0x000fe200078e020b */
[----:B------:R-:W-:Y:S01]  /*0580*/  SEL R18, R18, 0x2, P1 ;  /* 0x0000000212127807 */ /* 0x000fe20000800000 */
[----:B------:R-:W-:Y:S01]  /*0590*/  @!P3 IMAD.MOV.U32 R17, RZ, RZ, R9 ;  /* 0x000000ffff11b224 */ /* 0x000fe200078e0009 */
[----:B------:R0:W3:Y:S01]  /*05a0*/  @!UP1 SYNCS.EXCH.64 URZ, [UR8+0x48], UR4 ;  /* 0x00004804083f95b2 */ /* 0x0000e20008000100 */
[----:B------:R-:W-:Y:S01]  /*05b0*/  NOP ;  /* 0x0000000000007918 */ /* 0x000fe20000000000 */
[----:B0-----:R-:W-:-:S03]  /*05c0*/  UIMAD.WIDE.U32 UR4, UR6, UR7, URZ ;  /* 0x00000007060472a5 */ /* 0x001fc6000f8e003f */
[----:B------:R-:W-:Y:S02]  /*05d0*/  ULDC UR6, c[0x0][0x14] ;  /* 0x0000050000067ab9 */ /* 0x000fe40000000800 */
[----:B------:R-:W-:Y:S02]  /*05e0*/  UIMAD.WIDE.U32 UR38, UR4, UR6, URZ ;  /* 0x00000006042672a5 */ /* 0x000fe4000f8e003f */
[----:B------:R-:W-:-:S04]  /*05f0*/  UIMAD UR41, UR5, UR6, URZ ;  /* 0x00000006052972a4 */ /* 0x000fc8000f8e023f */
[----:B------:R-:W-:Y:S01]  /*0600*/  UIADD3 UR41, UR39, UR41, URZ ;  /* 0x0000002927297290 */ /* 0x000fe2000fffe03f */
[----:B---34-:R-:W-:Y:S06]  /*0610*/  BAR.SYNC.DEFER_BLOCKING 0x0 ;  /* 0x0000000000007b1d */ /* 0x018fec0000010000 */
[----:B------:R-:W-:Y:S05]  /*0620*/  @!P2 BRA `(.L_x_3) ;  /* 0x000000440010a947 */ /* 0x000fea0003800000 */
[----:B------:R-:W-:-:S13]  /*0630*/  ISETP.GT.U32.AND P0, PT, R10, 0x1, PT ;  /* 0x000000010a00780c */ /* 0x000fda0003f04070 */
[----:B------:R-:W-:Y:S05]  /*0640*/  @P0 EXIT ;  /* 0x000000000000094d */ /* 0x000fea0003800000 */
[----:B------:R-:W-:Y:S01]  /*0650*/  ULDC.64 UR4, c[0x0][0x650] ;  /* 0x0001940000047ab9 */ /* 0x000fe20000000a00 */
[----:B------:R-:W-:Y:S01]  /*0660*/  PRMT R0, RZ, 0x7610, R0 ;  /* 0x00007610ff007816 */ /* 0x000fe20000000000 */
[----:B------:R-:W-:Y:S01]  /*0670*/  IMAD.MOV.U32 R69, RZ, RZ, -0x1 ;  /* 0xffffffffff457424 */ /* 0x000fe200078e00ff */
[----:B------:R-:W-:Y:S01]  /*0680*/  ISETP.GE.U32.AND P0, PT, R16, UR4, PT ;  /* 0x0000000410007c0c */ /* 0x000fe2000bf06070 */
[----:B------:R-:W-:Y:S02]  /*0690*/  IMAD.MOV.U32 R68, RZ, RZ, -0x1 ;  /* 0xffffffffff447424 */ /* 0x000fe400078e00ff */
[----:B------:R-:W-:Y:S01]  /*06a0*/  IMAD.MOV.U32 R67, RZ, RZ, -0x1 ;  /* 0xffffffffff437424 */ /* 0x000fe200078e00ff */
[----:B------:R-:W-:-:S13]  /*06b0*/  ISETP.GE.U32.AND.EX P0, PT, R17, UR5, PT, P0 ;  /* 0x0000000511007c0c */ /* 0x000fda000bf06100 */
[----:B------:R-:W-:Y:S05]  /*06c0*/  @P0 BRA `(.L_x_4) ;  /* 0x0000000400540947 */ /* 0x000fea0003800000 */
[----:B------:R-:W0:Y:S01]  /*06d0*/  LDC.64 R20, c[0x0][0x628] ;  /* 0x00018a00ff147b82 */ /* 0x000e220000000a00 */
[----:B------:R-:W-:Y:S02]  /*06e0*/  IMAD.MOV.U32 R8, RZ, RZ, R16 ;  /* 0x000000ffff087224 */ /* 0x000fe400078e0010 */
[----:B------:R-:W-:-:S05]  /*06f0*/  IMAD.MOV.U32 R9, RZ, RZ, R17 ;  /* 0x000000ffff097224 */ /* 0x000fca00078e0011 */
[----:B------:R-:W1:Y:S08]  /*0700*/  LDC R0, c[0x0][0x630] ;  /* 0x00018c00ff007b82 */ /* 0x000e700000000800 */
[----:B------:R-:W2:Y:S01]  /*0710*/  LDC.64 R22, c[0x0][0x620] ;  /* 0x00018800ff167b82 */ /* 0x000ea20000000a00 */
[----:B0-----:R-:W-:-:S04]  /*0720*/  ISETP.NE.U32.AND P0, PT, R20, RZ, PT ;  /* 0x000000ff1400720c */ /* 0x001fc80003f05070 */
[----:B------:R-:W-:-:S13]  /*0730*/  ISETP.NE.AND.EX P0, PT, R21, RZ, PT, P0 ;  /* 0x000000ff1500720c */ /* 0x000fda0003f05300 */
[----:B-12---:R-:W-:Y:S05]  /*0740*/  @!P0 BRA `(.L_x_5) ;  /* 0x0000000000288947 */ /* 0x006fea0003800000 */
[----:B------:R-:W0:Y:S02]  /*0750*/  LDC R13, c[0x0][0x634] ;  /* 0x00018d00ff0d7b82 */ /* 0x000e240000000800 */
[----:B0-----:R-:W-:-:S05]  /*0760*/  IADD3 R13, P0, R16, R13, RZ ;  /* 0x0000000d100d7210 */ /* 0x001fca0007f1e0ff */
[----:B------:R-:W-:-:S04]  /*0770*/  IMAD.X R15, RZ, RZ, R17, P0 ;  /* 0x000000ffff0f7224 */ /* 0x000fc800000e0611 */
[----:B------:R-:W-:-:S04]  /*0780*/  IMAD.WIDE.U32 R8, R15, R20, RZ ;  /* 0x000000140f087225 */ /* 0x000fc800078e00ff */
[----:B------:R-:W-:-:S04]  /*0790*/  IMAD.WIDE.U32 R10, P0, R13, R21, R8 ;  /* 0x000000150d0a7225 */ /* 0x000fc80007800008 */
[----:B------:R-:W-:-:S04]  /*07a0*/  IMAD.WIDE.U32 R8, R13, R20, RZ ;  /* 0x000000140d087225 */ /* 0x000fc800078e00ff */
[----:B------:R-:W-:Y:S01]  /*07b0*/  IMAD.X R13, RZ, RZ, RZ, P0 ;  /* 0x000000ffff0d7224 */ /* 0x000fe200000e06ff */
[----:B------:R-:W-:Y:S01]  /*07c0*/  IADD3 RZ, P0, R9, R10, RZ ;  /* 0x0000000a09ff7210 */ /* 0x000fe20007f1e0ff */
[----:B------:R-:W-:-:S04]  /*07d0*/  IMAD.MOV.U32 R12, RZ, RZ, R11 ;  /* 0x000000ffff0c7224 */ /* 0x000fc800078e000b */
[----:B------:R-:W-:-:S08]  /*07e0*/  IMAD.WIDE.U32.X R8, R15, R21, R12, P0 ;  /* 0x000000150f087225 */ /* 0x000fd000000e040c */
.L_x_5:
[-CC-:B------:R-:W-:Y:S01]  /*07f0*/  SHF.R.U64 R67, R8, R0.reuse, R9.reuse ;  /* 0x0000000008437219 */ /* 0x180fe20000001209 */
[----:B------:R-:W0:Y:S01]  /*0800*/  LDC R12, c[0x0][0x618] ;  /* 0x00018600ff0c7b82 */ /* 0x000e220000000800 */
[----:B------:R-:W-:Y:S01]  /*0810*/  SHF.R.U32.HI R7, RZ, R0, R9 ;  /* 0x00000000ff077219 */ /* 0x000fe20000011609 */
[----:B------:R-:W-:Y:S01]  /*0820*/  ULDC UR4, c[0x0][0x150] ;  /* 0x0000540000047ab9 */ /* 0x000fe20000000800 */
[----:B------:R-:W-:Y:S02]  /*0830*/  IADD3 R11, P0, RZ, -R67, RZ ;  /* 0x80000043ff0b7210 */ /* 0x000fe40007f1e0ff */
[----:B------:R-:W-:-:S03]  /*0840*/  I2FP.F32.U32 R0, R6 ;  /* 0x0000000600007245 */ /* 0x000fc60000201000 */
[----:B------:R-:W1:Y:S01]  /*0850*/  LDC.64 R30, c[0x0][0x640] ;  /* 0x00019000ff1e7b82 */ /* 0x000e620000000a00 */
[----:B------:R-:W-:Y:S02]  /*0860*/  IMAD.X R13, RZ, RZ, ~R7, P0 ;  /* 0x000000ffff0d7224 */ /* 0x000fe400000e0e07 */
[----:B------:R-:W-:Y:S01]  /*0870*/  FMUL R0, R0, UR4 ;  /* 0x0000000400007c20 */ /* 0x000fe20008400000 */
[----:B------:R-:W-:Y:S01]  /*0880*/  IMAD.WIDE.U32 R8, R11, R22, R16 ;  /* 0x000000160b087225 */ /* 0x000fe200078e0010 */
[----:B------:R-:W-:-:S03]  /*0890*/  ULDC UR4, c[0x0][0x154] ;  /* 0x0000550000047ab9 */ /* 0x000fc60000000800 */
[----:B------:R-:W-:Y:S01]  /*08a0*/  IMAD R10, R13, R22, RZ ;  /* 0x000000160d0a7224 */ /* 0x000fe200078e02ff */
[----:B------:R-:W2:Y:S01]  /*08b0*/  LDC R7, c[0x0][0x144] ;  /* 0x00005100ff077b82 */ /* 0x000ea20000000800 */
[----:B------:R-:W3:Y:S02]  /*08c0*/  F2I.U32.TRUNC.NTZ R0, R0 ;  /* 0x0000000000007305 */ /* 0x000ee4000020f000 */
[----:B------:R-:W-:-:S04]  /*08d0*/  IMAD R11, R11, R23, R10 ;  /* 0x000000170b0b7224 */ /* 0x000fc800078e020a */
[----:B------:R-:W-:Y:S01]  /*08e0*/  IMAD.IADD R9, R9, 0x1, R11 ;  /* 0x0000000109097824 */ /* 0x000fe200078e020b */
[----:B------:R-:W4:Y:S01]  /*08f0*/  LDC R24, c[0x0][0x608] ;  /* 0x00018200ff187b82 */ /* 0x000f220000000800 */
[----:B------:R-:W-:-:S03]  /*0900*/  IMAD.MOV.U32 R11, RZ, RZ, -0x1 ;  /* 0xffffffffff0b7424 */ /* 0x000fc600078e00ff */
[-CC-:B0-----:R-:W-:Y:S02]  /*0910*/  SHF.R.U64 R22, R8, R12.reuse, R9.reuse ;  /* 0x0000000c08167219 */ /* 0x181fe40000001209 */
[----:B------:R-:W-:Y:S02]  /*0920*/  I2FP.F32.U32 R8, R5 ;  /* 0x0000000500087245 */ /* 0x000fe40000201000 */
[----:B------:R-:W0:Y:S01]  /*0930*/  LDC R28, c[0x0][0x658] ;  /* 0x00019600ff1c7b82 */ /* 0x000e220000000800 */
[----:B-1----:R-:W-:Y:S01]  /*0940*/  ISETP.NE.U32.AND P0, PT, R30, RZ, PT ;  /* 0x000000ff1e00720c */ /* 0x002fe20003f05070 */
[----:B---3--:R-:W-:Y:S02]  /*0950*/  IMAD.MOV R10, RZ, RZ, -R0 ;  /* 0x000000ffff0a7224 */ /* 0x008fe400078e0a00 */
[----:B------:R-:W-:Y:S01]  /*0960*/  FMUL R8, R8, UR4 ;  /* 0x0000000408087c20 */ /* 0x000fe20008400000 */
[----:B------:R-:W-:Y:S02]  /*0970*/  SHF.R.U32.HI R9, RZ, R12, R9 ;  /* 0x0000000cff097219 */ /* 0x000fe40000011609 */
[----:B------:R-:W-:Y:S01]  /*0980*/  ISETP.NE.AND.EX P0, PT, R31, RZ, PT, P0 ;  /* 0x000000ff1f00720c */ /* 0x000fe20003f05300 */
[----:B------:R1:W3:Y:S01]  /*0990*/  F2I.U32.TRUNC.NTZ R15, R8 ;  /* 0x00000008000f7305 */ /* 0x0002e2000020f000 */
[----:B------:R-:W1:Y:S01]  /*09a0*/  LDC R20, c[0x0][0x148] ;  /* 0x00005200ff147b82 */ /* 0x000e620000000800 */
[----:B--2---:R-:W-:-:S07]  /*09b0*/  IMAD R0, R7, R10, R6 ;  /* 0x0000000a07007224 */ /* 0x004fce00078e0206 */
[----:B------:R-:W2:Y:S01]  /*09c0*/  LDC R26, c[0x0][0x600] ;  /* 0x00018000ff1a7b82 */ /* 0x000ea20000000800 */
[-CC-:B----4-:R-:W-:Y:S02]  /*09d0*/  SHF.R.U64 R32, R22, R24.reuse, R9.reuse ;  /* 0x0000001816207219 */ /* 0x190fe40000001209 */
[----:B------:R-:W-:Y:S01]  /*09e0*/  SHF.R.U32.HI R7, RZ, R24, R9 ;  /* 0x00000018ff077219 */ /* 0x000fe20000011609 */
[----:B------:R-:W-:-:S04]  /*09f0*/  IMAD.MOV.U32 R9, RZ, RZ, 0x1 ;  /* 0x00000001ff097424 */ /* 0x000fc800078e00ff */
[----:B------:R-:W4:Y:S01]  /*0a00*/  LDC R21, c[0x0][0x648] ;  /* 0x00019200ff157b82 */ /* 0x000f220000000800 */
[-C--:B0-----:R-:W-:Y:S02]  /*0a10*/  SHF.L.U32 R6, R11, R28.reuse, RZ ;  /* 0x0000001c0b067219 */ /* 0x081fe400000006ff */
[--C-:B------:R-:W-:Y:S02]  /*0a20*/  SHF.R.U64 R24, R32, R28, R7.reuse ;  /* 0x0000001c20187219 */ /* 0x100fe40000001207 */
[----:B------:R-:W-:Y:S02]  /*0a30*/  LOP3.LUT R13, RZ, R6, RZ, 0x33, !PT ;  /* 0x00000006ff0d7212 */ /* 0x000fe400078e33ff */
[-C--:B------:R-:W-:Y:S01]  /*0a40*/  SHF.R.U32.HI R7, RZ, R28.reuse, R7 ;  /* 0x0000001cff077219 */ /* 0x080fe20000011607 */
[----:B------:R-:W0:Y:S01]  /*0a50*/  LDC R23, c[0x0][0x638] ;  /* 0x00018e00ff177b82 */ /* 0x000e220000000800 */
[----:B------:R-:W-:Y:S01]  /*0a60*/  SHF.L.U32 R12, R9, R28, RZ ;  /* 0x0000001c090c7219 */ /* 0x000fe200000006ff */
[----:B------:R-:W-:-:S06]  /*0a70*/  IMAD.MOV.U32 R6, RZ, RZ, R24 ;  /* 0x000000ffff067224 */ /* 0x000fcc00078e0018 */
[----:B------:R-:W0:Y:S01]  /*0a80*/  LDC R69, c[0x0][0x610] ;  /* 0x00018400ff457b82 */ /* 0x000e220000000800 */
[----:B-1-3--:R-:W-:Y:S05]  /*0a90*/  @!P0 BRA `(.L_x_6) ;  /* 0x0000000000288947 */ /* 0x00afea0003800000 */
[----:B------:R-:W1:Y:S02]  /*0aa0*/  LDC R11, c[0x0][0x64c] ;  /* 0x00019300ff0b7b82 */ /* 0x000e640000000800 */
[----:B-1----:R-:W-:-:S05]  /*0ab0*/  IADD3 R11, P0, R24, R11, RZ ;  /* 0x0000000b180b7210 */ /* 0x002fca0007f1e0ff */
        /* <DEDUP_REMOVED lines=8> */
.L_x_6:
[----:B----4-:R-:W-:Y:S01]  /*0b40*/  SHF.R.U64 R6, R6, R21, R7 ;  /* 0x0000001506067219 */ /* 0x010fe20000001207 */
[----:B--2---:R-:W-:Y:S01]  /*0b50*/  VIADD R7, R26, 0xffffffff ;  /* 0xffffffff1a077836 */ /* 0x004fe20000000000 */
[----:B------:R-:W-:Y:S01]  /*0b60*/  LOP3.LUT R13, R32, R13, RZ, 0xc0, !PT ;  /* 0x0000000d200d7212 */ /* 0x000fe200078ec0ff */
[----:B------:R-:W-:Y:S02]  /*0b70*/  IMAD.MOV R15, RZ, RZ, -R15 ;  /* 0x000000ffff0f7224 */ /* 0x000fe400078e0a0f */
[----:B------:R-:W-:Y:S02]  /*0b80*/  IMAD.MOV R8, RZ, RZ, -R6 ;  /* 0x000000ffff087224 */ /* 0x000fe400078e0a06 */
[----:B------:R-:W-:Y:S01]  /*0b90*/  IMAD R13, R12, R6, R13 ;  /* 0x000000060c0d7224 */ /* 0x000fe200078e020d */
[----:B------:R-:W-:Y:S01]  /*0ba0*/  LOP3.LUT R6, R22, R7, RZ, 0xc0, !PT ;  /* 0x0000000716067212 */ /* 0x000fe200078ec0ff */
[----:B------:R-:W-:Y:S02]  /*0bb0*/  @P3 IMAD R0, R20, R15, R5 ;  /* 0x0000000f14003224 */ /* 0x000fe400078e0205 */
[----:B0-----:R-:W-:-:S02]  /*0bc0*/  IMAD R5, R8, R23, R24 ;  /* 0x0000001708057224 */ /* 0x001fc400078e0218 */
[----:B------:R-:W-:Y:S02]  /*0bd0*/  IMAD R69, R13, R69, R0 ;  /* 0x000000450d457224 */ /* 0x000fe400078e0200 */
[----:B------:R-:W-:Y:S02]  /*0be0*/  IMAD R6, R5, R26, R6 ;  /* 0x0000001a05067224 */ /* 0x000fe400078e0206 */
[----:B------:R-:W-:-:S03]  /*0bf0*/  IMAD.MOV.U32 R0, RZ, RZ, 0x1 ;  /* 0x00000001ff007424 */ /* 0x000fc600078e00ff */
[----:B------:R-:W-:Y:S02]  /*0c00*/  SEL R68, R6, R69, !P3 ;  /* 0x0000004506447207 */ /* 0x000fe40005800000 */
[----:B------:R-:W-:-:S07]  /*0c10*/  SEL R69, R69, R6, !P3 ;  /* 0x0000000645457207 */ /* 0x000fce0005800000 */
.L_x_4:
[----:B------:R-:W-:-:S08]  /*0c20*/  NOP ;  /* 0x0000000000007918 */ /* 0x000fd00000000000 */
[----:B------:R-:W0:Y:S02]  /*0c30*/  USETMAXREG.TRY_ALLOC.CTAPOOL UP0, 0xe8 ;  /* 0x000000e8000079c8 */ /* 0x000e240008000600 */
[----:B0-----:R-:W-:-:S13]  /*0c40*/  PLOP3.LUT P0, PT, PT, PT, UP0, 0x80, 0x0 ;  /* 0x000000000000781c */ /* 0x001fda0003f0f008 */
[----:B------:R-:W-:Y:S05]  /*0c50*/  @!P0 BRA `(.L_x_4) ;  /* 0xfffffffc00f08947 */ /* 0x000fea000383ffff */
[----:B------:R-:W-:Y:S01]  /*0c60*/  ULDC.64 UR4, c[0x0][0x598] ;  /* 0x0001660000047ab9 */ /* 0x000fe20000000a00 */
[----:B------:R-:W-:Y:S01]  /*0c70*/  ULDC.64 UR36, c[0x0][0x208] ;  /* 0x0000820000247ab9 */ /* 0x000fe20000000a00 */
[----:B------:R-:W-:-:S04]  /*0c80*/  ISETP.NE.U32.AND P0, PT, RZ, UR4, PT ;  /* 0x00000004ff007c0c */ /* 0x000fc8000bf05070 */
[----:B------:R-:W-:-:S13]  /*0c90*/  ISETP.NE.AND.EX P0, PT, RZ, UR5, PT, P0 ;  /* 0x00000005ff007c0c */ /* 0x000fda000bf05300 */
[----:B------:R-:W-:Y:S05]  /*0ca0*/  @!P0 BRA `(.L_x_7) ;  /* 0x00000000001c8947 */ /* 0x000fea0003800000 */
[----:B------:R-:W0:Y:S02]  /*0cb0*/  LDC.64 R6, c[0x0][0x598] ;  /* 0x00016600ff067b82 */ /* 0x000e240000000a00 */
[----:B0-----:R-:W2:Y:S02]  /*0cc0*/  LDG.E.64 R6, desc[UR36][R6.64] ;  /* 0x0000002406067981 */ /* 0x001ea4000c1e1b00 */
[----:B--2---:R-:W-:-:S04]  /*0cd0*/  ISETP.NE.U32.AND P0, PT, R6, RZ, PT ;  /* 0x000000ff0600720c */ /* 0x004fc80003f05070 */
[----:B------:R-:W-:-:S13]  /*0ce0*/  ISETP.NE.AND.EX P0, PT, R7, RZ, PT, P0 ;  /* 0x000000ff0700720c */ /* 0x000fda0003f05300 */
[----:B------:R-:W-:Y:S05]  /*0cf0*/  @!P0 BRA `(.L_x_7) ;  /* 0x0000000000088947 */ /* 0x000fea0003800000 */
[----:B------:R0:W5:Y:S01]  /*0d00*/  LD.E R19, desc[UR36][R6.64] ;  /* 0x0000002406137980 */ /* 0x000162000c101900 */
[----:B------:R-:W-:Y:S05]  /*0d10*/  BRA `(.L_x_8) ;  /* 0x0000000000247947 */ /* 0x000fea0003800000 */
.L_x_7:
[----:B------:R-:W-:Y:S02]  /*0d20*/  ULDC.64 UR4, c[0x0][0x588] ;  /* 0x0001620000047ab9 */ /* 0x000fe40000000a00 */
[----:B------:R-:W-:-:S04]  /*0d30*/  ISETP.NE.U32.AND P0, PT, RZ, UR4, PT ;  /* 0x00000004ff007c0c */ /* 0x000fc8000bf05070 */
[----:B------:R-:W-:-:S13]  /*0d40*/  ISETP.NE.AND.EX P0, PT, RZ, UR5, PT, P0 ;  /* 0x00000005ff007c0c */ /* 0x000fda000bf05300 */
[----:B------:R-:W-:Y:S05]  /*0d50*/  @!P0 BRA `(.L_x_9) ;  /* 0x00000000000c8947 */ /* 0x000fea0003800000 */
[----:B------:R-:W0:Y:S02]  /*0d60*/  LDC.64 R6, c[0x0][0x588] ;  /* 0x00016200ff067b82 */ /* 0x000e240000000a00 */
[----:B0-----:R1:W5:Y:S01]  /*0d70*/  LDG.E R19, desc[UR36][R6.64] ;  /* 0x0000002406137981 */ /* 0x001362000c1e1900 */
[----:B------:R-:W-:Y:S05]  /*0d80*/  BRA `(.L_x_8) ;  /* 0x0000000000087947 */ /* 0x000fea0003800000 */
.L_x_9:
[----:B------:R-:W-:Y:S02]  /*0d90*/  ULDC UR4, c[0x0][0x580] ;  /* 0x0001600000047ab9 */ /* 0x000fe40000000800 */
[----:B------:R-:W-:-:S07]  /*0da0*/  IMAD.U32 R19, RZ, RZ, UR4 ;  /* 0x00000004ff137e24 */ /* 0x000fce000f8e00ff */
.L_x_8:
[----:B------:R-:W-:Y:S02]  /*0db0*/  ULDC.64 UR4, c[0x0][0x5a0] ;  /* 0x0001680000047ab9 */ /* 0x000fe40000000a00 */
[----:B------:R-:W-:-:S04]  /*0dc0*/  ISETP.NE.U32.AND P0, PT, RZ, UR4, PT ;  /* 0x00000004ff007c0c */ /* 0x000fc8000bf05070 */
[----:B------:R-:W-:-:S13]  /*0dd0*/  ISETP.NE.AND.EX P0, PT, RZ, UR5, PT, P0 ;  /* 0x00000005ff007c0c */ /* 0x000fda000bf05300 */
[----:B------:R-:W-:Y:S05]  /*0de0*/  @!P0 BRA `(.L_x_10) ;  /* 0x00000000001c8947 */ /* 0x000fea0003800000 */
[----:B01----:R-:W0:Y:S02]  /*0df0*/  LDC.64 R6, c[0x0][0x5a0] ;  /* 0x00016800ff067b82 */ /* 0x003e240000000a00 */
[----:B0-----:R-:W2:Y:S02]  /*0e00*/  LDG.E.64 R6, desc[UR36][R6.64] ;  /* 0x0000002406067981 */ /* 0x001ea4000c1e1b00 */
[----:B--2---:R-:W-:-:S04]  /*0e10*/  ISETP.NE.U32.AND P0, PT, R6, RZ, PT ;  /* 0x000000ff0600720c */ /* 0x004fc80003f05070 */
[----:B------:R-:W-:-:S13]  /*0e20*/  ISETP.NE.AND.EX P0, PT, R7, RZ, PT, P0 ;  /* 0x000000ff0700720c */ /* 0x000fda0003f05300 */
[----:B------:R-:W-:Y:S05]  /*0e30*/  @!P0 BRA `(.L_x_10) ;  /* 0x0000000000088947 */ /* 0x000fea0003800000 */
[----:B------:R0:W5:Y:S01]  /*0e40*/  LD.E R56, desc[UR36][R6.64] ;  /* 0x0000002406387980 */ /* 0x000162000c101900 */
[----:B------:R-:W-:Y:S05]  /*0e50*/  BRA `(.L_x_11) ;  /* 0x0000000000247947 */ /* 0x000fea0003800000 */
.L_x_10:
[----:B------:R-:W-:Y:S02]  /*0e60*/  ULDC.64 UR4, c[0x0][0x590] ;  /* 0x0001640000047ab9 */ /* 0x000fe40000000a00 */
[----:B------:R-:W-:-:S04]  /*0e70*/  ISETP.NE.U32.AND P0, PT, RZ, UR4, PT ;  /* 0x00000004ff007c0c */ /* 0x000fc8000bf05070 */
[----:B------:R-:W-:-:S13]  /*0e80*/  ISETP.NE.AND.EX P0, PT, RZ, UR5, PT, P0 ;  /* 0x00000005ff007c0c */ /* 0x000fda000bf05300 */
[----:B------:R-:W-:Y:S05]  /*0e90*/  @!P0 BRA `(.L_x_12) ;  /* 0x00000000000c8947 */ /* 0x000fea0003800000 */
[----:B------:R-:W2:Y:S02]  /*0ea0*/  LDC.64 R56, c[0x0][0x590] ;  /* 0x00016400ff387b82 */ /* 0x000ea40000000a00 */
[----:B--2---:R2:W5:Y:S01]  /*0eb0*/  LDG.E R56, desc[UR36][R56.64] ;  /* 0x0000002438387981 */ /* 0x004562000c1e1900 */
[----:B------:R-:W-:Y:S05]  /*0ec0*/  BRA `(.L_x_11) ;  /* 0x0000000000087947 */ /* 0x000fea0003800000 */
.L_x_12:
[----:B------:R-:W-:Y:S02]  /*0ed0*/  ULDC UR4, c[0x0][0x584] ;  /* 0x0001610000047ab9 */ /* 0x000fe40000000800 */
[----:B------:R-:W-:-:S07]  /*0ee0*/  IMAD.U32 R56, RZ, RZ, UR4 ;  /* 0x00000004ff387e24 */ /* 0x000fce000f8e00ff */
.L_x_11:
[----:B------:R-:W-:-:S13]  /*0ef0*/  LOP3.LUT P0, RZ, R0, 0xff, RZ, 0xc0, !PT ;  /* 0x000000ff00ff7812 */ /* 0x000fda000780c0ff */
[----:B------:R-:W-:Y:S05]  /*0f00*/  @!P0 EXIT ;  /* 0x000000000000894d */ /* 0x000fea0003800000 */
[----:B------:R-:W3:Y:S01]  /*0f10*/  LDC R59, c[0x0][0x658] ;  /* 0x00019600ff3b7b82 */ /* 0x000ee20000000800 */
[----:B------:R-:W-:Y:S01]  /*0f20*/  ULDC.64 UR6, c[0x0][0x288] ;  /* 0x0000a20000067ab9 */ /* 0x000fe20000000a00 */
[----:B------:R-:W-:Y:S01]  /*0f30*/  LOP3.LUT R14, R14, 0x1, RZ, 0xc0, !PT ;  /* 0x000000010e0e7812 */ /* 0x000fe200078ec0ff */
[----:B------:R-:W-:Y:S01]  /*0f40*/  UIADD3 UR4, UR7, 0x7f, URZ ;  /* 0x0000007f07047890 */ /* 0x000fe2000fffe03f */
[----:B------:R-:W-:Y:S01]  /*0f50*/  SHF.R.U32.HI R0, RZ, 0x2, R3 ;  /* 0x00000002ff007819 */ /* 0x000fe20000011603 */
[----:B------:R-:W-:Y:S01]  /*0f60*/  IMAD.U32 R5, RZ, RZ, UR6 ;  /* 0x00000006ff057e24 */ /* 0x000fe2000f8e00ff */
[----:B------:R-:W-:Y:S01]  /*0f70*/  SHF.R.U32.HI R4, RZ, 0x1, R4 ;  /* 0x00000001ff047819 */ /* 0x000fe20000011604 */
[----:B------:R-:W-:Y:S01]  /*0f80*/  USHF.R.S32.HI UR5, URZ, 0x1f, UR4 ;  /* 0x0000001f3f057899 */ /* 0x000fe20008011404 */
[----:B01----:R-:W0:Y:S01]  /*0f90*/  LDC.64 R6, c[0x0][0x5c8] ;  /* 0x00017200ff067b82 */ /* 0x003e220000000a00 */
[----:B------:R-:W-:Y:S01]  /*0fa0*/  LOP3.LUT R60, R3, 0x3, RZ, 0xc0, !PT ;  /* 0x00000003033c7812 */ /* 0x000fe200078ec0ff */
[----:B------:R-:W-:Y:S01]  /*0fb0*/  IMAD.SHL.U32 R9, R14, 0x40, RZ ;  /* 0x000000400e097824 */ /* 0x000fe200078e00ff */
[----:B------:R-:W-:Y:S01]  /*0fc0*/  LOP3.LUT R0, R0, 0x7, RZ, 0xc0, !PT ;  /* 0x0000000700007812 */ /* 0x000fe200078ec0ff */
[----:B------:R-:W-:Y:S01]  /*0fd0*/  ULEA.HI UR5, UR5, UR4, URZ, 0x7 ;  /* 0x0000000405057291 */ /* 0x000fe2000f8f383f */
[----:B------:R-:W-:Y:S01]  /*0fe0*/  LOP3.LUT R23, R4, 0x30, RZ, 0xc0, !PT ;  /* 0x0000003004177812 */ /* 0x000fe200078ec0ff */
[----:B------:R-:W-:Y:S01]  /*0ff0*/  IMAD R60, R60, -0x2, R5 ;  /* 0xfffffffe3c3c7824 */ /* 0x000fe200078e0205 */
[--C-:B------:R-:W-:Y:S01]  /*1000*/  LOP3.LUT R22, R9, 0x40, R0.reuse, 0xe2, !PT ;  /* 0x0000004009167812 */ /* 0x100fe200078ee200 */
[----:B------:R-:W1:Y:S01]  /*1010*/  LDC R63, c[0x0][0x600] ;  /* 0x00018000ff3f7b82 */ /* 0x000e620000000800 */
[----:B------:R-:W-:Y:S01]  /*1020*/  IADD3 R5, RZ, -R23, -R0 ;  /* 0x80000017ff057210 */ /* 0x000fe20007ffe800 */
[----:B------:R-:W-:Y:S01]  /*1030*/  IMAD.MOV.U32 R0, RZ, RZ, -0x1 ;  /* 0xffffffffff007424 */ /* 0x000fe200078e00ff */
[----:B------:R-:W-:Y:S01]  /*1040*/  USHF.R.S32.HI UR43, URZ, 0x7, UR5 ;  /* 0x000000073f2b7899 */ /* 0x000fe20008011405 */
[----:B------:R-:W-:Y:S01]  /*1050*/  IMAD.MOV.U32 R4, RZ, RZ, 0x1 ;  /* 0x00000001ff047424 */ /* 0x000fe200078e00ff */
[C---:B------:R-:W-:Y:S01]  /*1060*/  LOP3.LUT R62, R3.reuse, 0x80, RZ, 0xc0, !PT ;  /* 0x00000080033e7812 */ /* 0x040fe200078ec0ff */
[----:B------:R-:W-:Y:S01]  /*1070*/  IMAD R5, R14, -0x40, R5 ;  /* 0xffffffc00e057824 */ /* 0x000fe200078e0205 */
[----:B------:R-:W-:Y:S01]  /*1080*/  UISETP.LT.AND UP0, UPT, UR43, 0x1, UPT ;  /* 0x000000012b00788c */ /* 0x000fe2000bf01270 */
[----:B---3--:R-:W-:Y:S01]  /*1090*/  SHF.L.U32 R0, R0, R59, RZ ;  /* 0x0000003b00007219 */ /* 0x008fe200000006ff */
[----:B------:R-:W-:Y:S01]  /*10a0*/  ULDC UR4, c[0x0][0x284] ;  /* 0x0000a10000047ab9 */ /* 0x000fe20000000800 */
[----:B------:R-:W-:Y:S01]  /*10b0*/  LOP3.LUT R22, R22, R23, RZ, 0xfc, !PT ;  /* 0x0000001716167212 */ /* 0x000fe200078efcff */
[----:B------:R-:W-:Y:S01]  /*10c0*/  USEL UR44, UR43, 0x1, UP0 ;  /* 0x000000012b2c7887 */ /* 0x000fe20008000000 */
[----:B------:R-:W-:Y:S01]  /*10d0*/  SHF.L.U32 R59, R4, R59, RZ ;  /* 0x0000003b043b7219 */ /* 0x000fe200000006ff */
[----:B------:R-:W-:Y:S01]  /*10e0*/  IMAD.SHL.U32 R61, R3, 0x2, RZ ;  /* 0x00000002033d7824 */ /* 0x000fe200078e00ff */
[----:B------:R-:W-:Y:S01]  /*10f0*/  LOP3.LUT R66, R18, 0x1, RZ, 0xfc, !PT ;  /* 0x0000000112427812 */ /* 0x000fe200078efcff */
[----:B------:R-:W-:Y:S01]  /*1100*/  VIADD R65, R5, UR4 ;  /* 0x0000000405417c36 */ /* 0x000fe20008000000 */
[C---:B0-----:R-:W-:Y:S01]  /*1110*/  SHF.L.U64.HI R58, R6.reuse, 0x3, R7 ;  /* 0x00000003063a7819 */ /* 0x041fe20000010207 */
[----:B--2---:R-:W-:Y:S01]  /*1120*/  IMAD.SHL.U32 R57, R6, 0x8, RZ ;  /* 0x0000000806397824 */ /* 0x004fe200078e00ff */
[----:B------:R-:W-:Y:S01]  /*1130*/  SHF.R.U32.HI R62, RZ, 0x7, R62 ;  /* 0x00000007ff3e7819 */ /* 0x000fe2000001163e */
[----:B------:R-:W-:Y:S01]  /*1140*/  IMAD.MOV.U32 R23, RZ, RZ, RZ ;  /* 0x000000ffff177224 */ /* 0x000fe200078e00ff */
[----:B------:R-:W-:Y:S01]  /*1150*/  LOP3.LUT R64, RZ, R0, RZ, 0x33, !PT ;  /* 0x00000000ff407212 */ /* 0x000fe200078e33ff */
[----:B------:R-:W-:Y:S01]  /*1160*/  UIADD3 UR44, UR43, -UR44, URZ ;  /* 0x8000002c2b2c7290 */ /* 0x000fe2000fffe03f */
[----:B------:R-:W-:Y:S01]  /*1170*/  UMOV UR40, URZ ;  /* 0x0000003f00287c82 */ /* 0x000fe20008000000 */
[----:B-1----:R-:W-:Y:S01]  /*1180*/  VIADD R63, R63, 0xffffffff ;  /* 0xffffffff3f3f7836 */ /* 0x002fe20000000000 */
[----:B------:R-:W-:-:S09]  /*1190*/  UMOV UR42, URZ ;  /* 0x0000003f002a7c82 */ /* 0x000fd20008000000 */
.L_x_94:
[----:B0-----:R-:W0:Y:S01]  /*11a0*/  SHFL.IDX PT, R0, R62, RZ, 0x1f ;  /* 0x00001fff3e007589 */ /* 0x001e2200000e0000 */
[----:B-1----:R-:W1:Y:S01]  /*11b0*/  S2UR UR7, SR_CgaCtaId ;  /* 0x00000000000779c3 */ /* 0x002e620000008800 */
[----:B------:R-:W-:Y:S01]  /*11c0*/  UMOV UR6, 0x400 ;  /* 0x0000040000067882 */ /* 0x000fe20000000000 */
[----:B0-----:R-:W-:Y:S01]  /*11d0*/  R2UR UR4, R0 ;  /* 0x00000000000472ca */ /* 0x001fe200000e0000 */
[----:B-1----:R-:W-:-:S12]  /*11e0*/  ULEA UR46, UR7, UR6, 0x18 ;  /* 0x00000006072e7291 */ /* 0x002fd8000f8ec03f */
[----:B------:R-:W-:-:S04]  /*11f0*/  ULEA.HI UR5, UR4, UR4, URZ, 0x1 ;  /* 0x0000000404057291 */ /* 0x000fc8000f8f083f */
[----:B------:R-:W-:-:S04]  /*1200*/  ULOP3.LUT UR5, UR5, 0x7fffe, URZ, 0xc0, !UPT ;  /* 0x0007fffe05057892 */ /* 0x000fc8000f8ec03f */
[----:B------:R-:W-:-:S03]  /*1210*/  UIADD3 UR5, UR4, -UR5, URZ ;  /* 0x8000000504057290 */ /* 0x000fc6000fffe03f */
[----:B------:R-:W-:Y:S01]  /*1220*/  ULDC UR4, c[0x0][0x28c] ;  /* 0x0000a30000047ab9 */ /* 0x000fe20000000800 */
[----:B------:R-:W-:Y:S01]  /*1230*/  ULEA UR5, UR5, UR46, 0xd ;  /* 0x0000002e05057291 */ /* 0x000fe2000f8e683f */
[----:B------:R-:W-:-:S03]  /*1240*/  ISETP.LT.AND P0, PT, RZ, UR4, PT ;  /* 0x00000004ff007c0c */ /* 0x000fc6000bf01270 */
[----:B------:R-:W-:-:S04]  /*1250*/  UIADD3 UR5, UR5, 0x100, URZ ;  /* 0x0000010005057890 */ /* 0x000fc8000fffe03f */
[----:B------:R-:W-:-:S04]  /*1260*/  USHF.R.U32.HI UR5, URZ, 0x4, UR5 ;  /* 0x000000043f057899 */ /* 0x000fc80008011605 */
[----:B------:R-:W-:-:S04]  /*1270*/  ULOP3.LUT UR5, UR5, 0x3fff, URZ, 0xc0, !UPT ;  /* 0x00003fff05057892 */ /* 0x000fc8000f8ec03f */
[----:B------:R-:W-:Y:S01]  /*1280*/  ULOP3.LUT UR45, UR5, 0x10000, URZ, 0xfc, !UPT ;  /* 0x00010000052d7892 */ /* 0x000fe2000f8efc3f */
[----:B--2345:R-:W-:Y:S11]  /*1290*/  @P0 BRA `(.L_x_13) ;  /* 0x0000000000400947 */ /* 0x03cff60003800000 */
[----:B------:R-:W-:Y:S01]  /*12a0*/  MOV R0, 0x0 ;  /* 0x0000000000007802 */ /* 0x000fe20000000f00 */
[----:B------:R-:W-:Y:S01]  /*12b0*/  ULDC.64 UR4, c[0x4][0x68] ;  /* 0x01001a0000047ab9 */ /* 0x000fe20000000a00 */
[----:B------:R-:W-:Y:S01]  /*12c0*/  ULDC.64 UR6, c[0x4][0x8] ;  /* 0x0100020000067ab9 */ /* 0x000fe20000000a00 */
[----:B------:R-:W-:Y:S01]  /*12d0*/  IMAD.U32 R4, RZ, RZ, UR4 ;  /* 0x00000004ff047e24 */ /* 0x000fe2000f8e00ff */
[----:B------:R0:W1:Y:S01]  /*12e0*/  LDC.64 R14, c[0x4][R0] ;  /* 0x01000000000e7b82 */ /* 0x0000620000000a00 */
[----:B------:R-:W-:Y:S01]  /*12f0*/  IMAD.U32 R5, RZ, RZ, UR5 ;  /* 0x00000005ff057e24 */ /* 0x000fe2000f8e00ff */
[----:B------:R-:W-:Y:S01]  /*1300*/  ULDC.64 UR4, c[0x4][0x70] ;  /* 0x01001c0000047ab9 */ /* 0x000fe20000000a00 */
[----:B------:R-:W-:Y:S02]  /*1310*/  IMAD.U32 R10, RZ, RZ, UR6 ;  /* 0x00000006ff0a7e24 */ /* 0x000fe4000f8e00ff */
[----:B------:R-:W-:Y:S02]  /*1320*/  IMAD.U32 R6, RZ, RZ, UR4 ;  /* 0x00000004ff067e24 */ /* 0x000fe4000f8e00ff */
[----:B------:R-:W-:-:S02]  /*1330*/  IMAD.U32 R7, RZ, RZ, UR5 ;  /* 0x00000005ff077e24 */ /* 0x000fc4000f8e00ff */
[----:B------:R-:W-:Y:S02]  /*1340*/  IMAD.U32 R11, RZ, RZ, UR7 ;  /* 0x00000007ff0b7e24 */ /* 0x000fe4000f8e00ff */
[----:B------:R-:W-:Y:S02]  /*1350*/  IMAD.MOV.U32 R8, RZ, RZ, 0x1e1 ;  /* 0x000001e1ff087424 */ /* 0x000fe400078e00ff */
[----:B------:R-:W-:Y:S02]  /*1360*/  IMAD.MOV.U32 R12, RZ, RZ, 0x1 ;  /* 0x00000001ff0c7424 */ /* 0x000fe400078e00ff */
[----:B0-----:R-:W-:-:S07]  /*1370*/  IMAD.MOV.U32 R13, RZ, RZ, RZ ;  /* 0x000000ffff0d7224 */ /* 0x001fce00078e00ff */
[----:B------:R-:W-:-:S07]  /*1380*/  LEPC R20, `(.L_x_13) ;  /* 0x000000001014794e */ /* 0x000fce0000000000 */
[----:B-1---5:R-:W-:Y:S05]  /*1390*/  CALL.ABS.NOINC R14 ;  /* 0x000000000e007343 */ /* 0x022fea0003c00000 */
.L_x_13:
[----:B------:R-:W-:-:S13]  /*13a0*/  ISETP.NE.AND P0, PT, R66, 0x3, PT ;  /* 0x000000034200780c */ /* 0x000fda0003f05270 */
[----:B------:R-:W-:Y:S05]  /*13b0*/  @!P0 BRA `(.L_x_14) ;  /* 0x0000000000048947 */ /* 0x000fea0003800000 */
[----:B------:R-:W-:Y:S01]  /*13c0*/  BPT.TRAP 0x1 ;  /* 0x000000040000795c */ /* 0x000fe20000300000 */
.L_x_14:
[----:B------:R-:W-:Y:S02]  /*13d0*/  IMAD.U32 R3, RZ, RZ, UR42 ;  /* 0x0000002aff037e24 */ /* 0x000fe4000f8e00ff */
[----:B------:R-:W-:-:S03]  /*13e0*/  IMAD.U32 R0, RZ, RZ, UR40 ;  /* 0x00000028ff007e24 */ /* 0x000fc6000f8e00ff */
[----:B------:R-:W-:Y:S02]  /*13f0*/  LEA R3, R3, UR46, 0x3 ;  /* 0x0000002e03037c11 */ /* 0x000fe4000f8e18ff */
[----:B------:R-:W-:-:S04]  /*1400*/  SHF.L.U32 R0, R0, 0x1f, RZ ;  /* 0x0000001f00007819 */ /* 0x000fc800000006ff */
[----:B------:R0:W1:Y:S01]  /*1410*/  SYNCS.PHASECHK.TRANS64.TRYWAIT P1, [R3+URZ], R0 ;  /* 0x00000000030075a7 */ /* 0x000062000802017f */
[----:B------:R-:W-:Y:S05]  /*1420*/  @!P0 BRA `(.L_x_15) ;  /* 0x0000000000048947 */ /* 0x000fea0003800000 */
[----:B------:R-:W-:Y:S01]  /*1430*/  BPT.TRAP 0x1 ;  /* 0x000000040000795c */ /* 0x000fe20000300000 */
.L_x_15:
[----:B------:R-:W-:-:S05]  /*1440*/  IMAD.U32 R4, RZ, RZ, UR44 ;  /* 0x0000002cff047e24 */ /* 0x000fca000f8e00ff */
[----:B------:R-:W-:Y:S01]  /*1450*/  ISETP.GE.AND P2, PT, R4, 0x1, PT ;  /* 0x000000010400780c */ /* 0x000fe20003f46270 */
[----:B-1----:R-:W-:-:S12]  /*1460*/  @P1 BRA `(.L_x_16) ;  /* 0x0000000000081947 */ /* 0x002fd80003800000 */
[----:B------:R-:W1:Y:S02]  /*1470*/  SYNCS.PHASECHK.TRANS64.TRYWAIT P1, [R3+URZ], R0 ;  /* 0x00000000030075a7 */ /* 0x000e64000802017f */
[----:B-1----:R-:W-:Y:S05]  /*1480*/  @!P1 BRA `(.L_x_17) ;  /* 0x0000004800f49947 */ /* 0x002fea0003800000 */
.L_x_16:
[----:B------:R-:W-:Y:S05]  /*1490*/  WARPSYNC.ALL ;  /* 0x0000000000007948 */ /* 0x000fea0003800000 */
[----:B------:R-:W-:Y:S01]  /*14a0*/  UIADD3 UR4, UR46, 0x18100, URZ ;  /* 0x000181002e047890 */ /* 0x000fe2000fffe03f */
[----:B------:R-:W-:Y:S01]  /*14b0*/  WARPGROUP.ARRIVE ;  /* 0x00000000000079c5 */ /* 0x000fe20000000000 */
[----:B------:R-:W-:Y:S02]  /*14c0*/  ULEA UR5, UR42, UR45, 0xb ;  /* 0x0000002d2a057291 */ /* 0x000fe4000f8e583f */
[----:B------:R-:W-:Y:S01]  /*14d0*/  USHF.R.U32.HI UR4, URZ, 0x4, UR4 ;  /* 0x000000043f047899 */ /* 0x000fe20008011604 */
[----:B------:R-:W-:Y:S01]  /*14e0*/  UMOV UR9, 0x40000040 ;  /* 0x4000004000097882 */ /* 0x000fe20000000000 */
[----:B------:R-:W-:-:S02]  /*14f0*/  UMOV UR11, 0x40000040 ;  /* 0x40000040000b7882 */ /* 0x000fc40000000000 */
[----:B------:R-:W-:Y:S01]  /*1500*/  ULOP3.LUT UR4, UR4, 0x3fff, URZ, 0xc0, !UPT ;  /* 0x00003fff04047892 */ /* 0x000fe2000f8ec03f */
[----:B------:R-:W-:-:S03]  /*1510*/  UMOV UR8, UR5 ;  /* 0x0000000500087c82 */ /* 0x000fc60008000000 */
[----:B------:R-:W-:-:S04]  /*1520*/  ULOP3.LUT UR4, UR4, 0x10000, URZ, 0xfc, !UPT ;  /* 0x0001000004047892 */ /* 0x000fc8000f8efc3f */
[----:B------:R-:W-:-:S07]  /*1530*/  ULEA UR6, UR42, UR4, 0xa ;  /* 0x000000042a067291 */ /* 0x000fce000f8e503f */
[----:B------:R-:W-:Y:S02]  /*1540*/  UMOV UR10, UR6 ;  /* 0x00000006000a7c82 */ /* 0x000fe40008000000 */
[----:B------:R-:W-:Y:S01]  /*1550*/  HGMMA.64x64x16.F32 R24, gdesc[UR8], RZ, !UPT, gsb0 ;  /* 0x00e00000081879f0 */ /* 0x000fe2000c0008ff */
[----:B------:R-:W-:Y:S02]  /*1560*/  UIADD3 UR8, UR5, 0x2, URZ ;  /* 0x0000000205087890 */ /* 0x000fe4000fffe03f */
[----:B------:R-:W-:Y:S01]  /*1570*/  UIADD3 UR10, UR6, 0x2, URZ ;  /* 0x00000002060a7890 */ /* 0x000fe2000fffe03f */
[----:B------:R-:W-:Y:S01]  /*1580*/  UMOV UR9, 0x40000040 ;  /* 0x4000004000097882 */ /* 0x000fe20000000000 */
[----:B------:R-:W-:Y:S01]  /*1590*/  UMOV UR11, 0x40000040 ;  /* 0x40000040000b7882 */ /* 0x000fe20000000000 */
[----:B------:R-:W-:Y:S02]  /*15a0*/  WARPGROUP.DEPBAR.LE gsb0, 0x0 ;  /* 0x00008000000079c5 */ /* 0x000fe40000010000 */
[----:B------:R-:W-:-:S06]  /*15b0*/  WARPGROUP.ARRIVE ;  /* 0x00000000000079c5 */ /* 0x000fcc0000000000 */
[----:B------:R-:W-:Y:S01]  /*15c0*/  HGMMA.64x64x16.F32 R24, gdesc[UR8], R24, gsb0 ;  /* 0x00e00000081879f0 */ /* 0x000fe20008000818 */
        /* <DEDUP_REMOVED lines=41> */
[----:B------:R-:W-:Y:S03]  /*1860*/  HGMMA.64x64x16.F32 R24, gdesc[UR8], R24, gsb0 ;  /* 0x00e00000081879f0 */ /* 0x000fe60008000818 */
[----:B------:R-:W-:Y:S02]  /*1870*/  WARPGROUP.DEPBAR.LE gsb0, 0x0 ;  /* 0x00008000000079c5 */ /* 0x000fe40000010000 */
[----:B------:R-:W-:Y:S05]  /*1880*/  @!P2 BRA `(.L_x_18) ;  /* 0x00000004008ca947 */ /* 0x000fea0003800000 */
[----:B------:R-:W-:Y:S01]  /*1890*/  UIADD3 UR5, UR42, 0x1, URZ ;  /* 0x000000012a057890 */ /* 0x000fe2000fffe03f */
[----:B01----:R-:W-:-:S03]  /*18a0*/  IMAD.U32 R0, RZ, RZ, UR44 ;  /* 0x0000002cff007e24 */ /* 0x003fc6000f8e00ff */
[----:B------:R-:W-:-:S04]  /*18b0*/  UISETP.NE.AND UP0, UPT, UR5, 0x3, UPT ;  /* 0x000000030500788c */ /* 0x000fc8000bf05270 */
[----:B------:R-:W-:Y:S02]  /*18c0*/  USEL UR6, URZ, 0x1, UP0 ;  /* 0x000000013f067887 */ /* 0x000fe40008000000 */
[----:B------:R-:W-:Y:S02]  /*18d0*/  USEL UR5, UR5, URZ, UP0 ;  /* 0x0000003f05057287 */ /* 0x000fe40008000000 */
[----:B------:R-:W-:-:S06]  /*18e0*/  ULOP3.LUT UR6, UR40, UR6, URZ, 0x3c, !UPT ;  /* 0x0000000628067292 */ /* 0x000fcc000f8e3c3f */
[----:B------:R-:W-:Y:S01]  /*18f0*/  IMAD.U32 R5, RZ, RZ, UR6 ;  /* 0x00000006ff057e24 */ /* 0x000fe2000f8e00ff */
[----:B------:R-:W-:-:S06]  /*1900*/  UMOV UR6, UR42 ;  /* 0x0000002a00067c82 */ /* 0x000fcc0008000000 */
.L_x_25:
[----:B01----:R-:W-:Y:S05]  /*1910*/  @!P0 BRA `(.L_x_19) ;  /* 0x0000000000048947 */ /* 0x003fea0003800000 */
[----:B------:R-:W-:Y:S01]  /*1920*/  BPT.TRAP 0x1 ;  /* 0x000000040000795c */ /* 0x000fe20000300000 */
.L_x_19:
[----:B------:R-:W0:Y:S01]  /*1930*/  S2UR UR8, SR_CgaCtaId ;  /* 0x00000000000879c3 */ /* 0x000e220000008800 */
[----:B------:R-:W-:Y:S01]  /*1940*/  UMOV UR7, 0x400 ;  /* 0x0000040000077882 */ /* 0x000fe20000000000 */
[----:B------:R-:W-:Y:S01]  /*1950*/  SHF.L.U32 R3, R5, 0x1f, RZ ;  /* 0x0000001f05037819 */ /* 0x000fe200000006ff */
[----:B0-----:R-:W-:-:S04]  /*1960*/  ULEA UR7, UR8, UR7, 0x18 ;  /* 0x0000000708077291 */ /* 0x001fc8000f8ec03f */
[----:B------:R-:W-:-:S09]  /*1970*/  ULEA UR8, UR5, UR7, 0x3 ;  /* 0x0000000705087291 */ /* 0x000fd2000f8e183f */
[----:B------:R0:W1:Y:S01]  /*1980*/  SYNCS.PHASECHK.TRANS64.TRYWAIT P1, [UR8], R3 ;  /* 0x00000003ff0075a7 */ /* 0x0000620008020148 */
[----:B------:R-:W-:Y:S05]  /*1990*/  @!P0 BRA `(.L_x_20) ;  /* 0x0000000000048947 */ /* 0x000fea0003800000 */
[----:B------:R-:W-:Y:S01]  /*19a0*/  BPT.TRAP 0x1 ;  /* 0x000000040000795c */ /* 0x000fe20000300000 */
.L_x_20:
[----:B-1----:R-:W-:Y:S05]  /*19b0*/  @P1 BRA `(.L_x_21) ;  /* 0x0000000000081947 */ /* 0x002fea0003800000 */
[----:B------:R-:W1:Y:S02]  /*19c0*/  SYNCS.PHASECHK.TRANS64.TRYWAIT P1, [UR8], R3 ;  /* 0x00000003ff0075a7 */ /* 0x000e640008020148 */
[----:B-1----:R-:W-:Y:S05]  /*19d0*/  @!P1 BRA `(.L_x_22) ;  /* 0x0000004400b49947 */ /* 0x002fea0003800000 */
.L_x_21:
[----:B------:R-:W-:Y:S01]  /*19e0*/  ULEA UR12, UR5, UR45, 0xb ;  /* 0x0000002d050c7291 */ /* 0x000fe2000f8e583f */
[----:B------:R-:W-:Y:S01]  /*19f0*/  WARPGROUP.ARRIVE ;  /* 0x00000000000079c5 */ /* 0x000fe20000000000 */
[----:B------:R-:W-:Y:S01]  /*1a00*/  ULEA UR13, UR5, UR4, 0xa ;  /* 0x00000004050d7291 */ /* 0x000fe2000f8e503f */
[----:B------:R-:W-:Y:S01]  /*1a10*/  UMOV UR9, 0x40000040 ;  /* 0x4000004000097882 */ /* 0x000fe20000000000 */
[----:B------:R-:W-:-:S03]  /*1a20*/  UMOV UR11, 0x40000040 ;  /* 0x40000040000b7882 */ /* 0x000fc60000000000 */
[----:B------:R-:W-:Y:S02]  /*1a30*/  UMOV UR8, UR12 ;  /* 0x0000000c00087c82 */ /* 0x000fe40008000000 */
[----:B------:R-:W-:Y:S02]  /*1a40*/  UMOV UR10, UR13 ;  /* 0x0000000d000a7c82 */ /* 0x000fe40008000000 */
[----:B------:R-:W-:Y:S01]  /*1a50*/  HGMMA.64x64x16.F32 R24, gdesc[UR8], R24, gsb0 ;  /* 0x00e00000081879f0 */ /* 0x000fe20008000818 */
[----:B------:R-:W-:Y:S02]  /*1a60*/  UIADD3 UR8, UR12, 0x2, URZ ;  /* 0x000000020c087890 */ /* 0x000fe4000fffe03f */
[----:B------:R-:W-:Y:S01]  /*1a70*/  UIADD3 UR10, UR13, 0x2, URZ ;  /* 0x000000020d0a7890 */ /* 0x000fe2000fffe03f */
[----:B------:R-:W-:Y:S01]  /*1a80*/  UMOV UR9, 0x40000040 ;  /* 0x4000004000097882 */ /* 0x000fe20000000000 */
[----:B------:R-:W-:Y:S01]  /*1a90*/  UMOV UR11, 0x40000040 ;  /* 0x40000040000b7882 */ /* 0x000fe20000000000 */
[----:B------:R-:W-:-:S02]  /*1aa0*/  WARPGROUP.DEPBAR.LE gsb0, 0x0 ;  /* 0x00008000000079c5 */ /* 0x000fc40000010000 */
        /* <DEDUP_REMOVED lines=46> */
[----:B------:R-:W-:Y:S01]  /*1d90*/  BPT.TRAP 0x1 ;  /* 0x000000040000795c */ /* 0x000fe20000300000 */
.L_x_23:
[----:B------:R-:W-:Y:S01]  /*1da0*/  ULEA UR7, UR6, UR7, 0x3 ;  /* 0x0000000706077291 */ /* 0x000fe2000f8e183f */
[----:B------:R-:W-:-:S03]  /*1db0*/  ISETP.GT.U32.AND P1, PT, R18, 0x1, PT ;  /* 0x000000011200780c */ /* 0x000fc60003f24070 */
[----:B------:R-:W-:-:S04]  /*1dc0*/  UIADD3 UR7, UR7, 0x18, URZ ;  /* 0x0000001807077890 */ /* 0x000fc8000fffe03f */
[----:B------:R-:W-:-:S09]  /*1dd0*/  UPRMT UR7, URZ, 0x654, UR7 ;  /* 0x000006543f077896 */ /* 0x000fd20008000007 */
[----:B------:R-:W-:Y:S01]  /*1de0*/  SYNCS.ARRIVE.TRANS64.RED.A1T0 RZ, [UR7], RZ ;  /* 0x000000ffffff79a7 */ /* 0x000fe20008100407 */
[----:B------:R-:W-:Y:S05]  /*1df0*/  @P1 BRA `(.L_x_24) ;  /* 0x0000000000041947 */ /* 0x000fea0003800000 */
[----:B------:R-:W-:Y:S01]  /*1e00*/  BPT.TRAP 0x1 ;  /* 0x000000040000795c */ /* 0x000fe20000300000 */
.L_x_24:
[----:B------:R-:W-:Y:S01]  /*1e10*/  UIADD3 UR5, UR5, 0x1, URZ ;  /* 0x0000000105057890 */ /* 0x000fe2000fffe03f */
[C---:B------:R-:W-:Y:S01]  /*1e20*/  ISETP.GT.AND P1, PT, R0.reuse, 0x1, PT ;  /* 0x000000010000780c */ /* 0x040fe20003f24270 */
[----:B------:R-:W-:Y:S01]  /*1e30*/  UIADD3 UR6, UR6, 0x1, URZ ;  /* 0x0000000106067890 */ /* 0x000fe2000fffe03f */
[----:B------:R-:W-:Y:S01]  /*1e40*/  VIADD R0, R0, 0xffffffff ;  /* 0xffffffff00007836 */ /* 0x000fe20000000000 */
[----:B------:R-:W-:Y:S02]  /*1e50*/  UISETP.NE.AND UP0, UPT, UR5, 0x3, UPT ;  /* 0x000000030500788c */ /* 0x000fe4000bf05270 */
[----:B------:R-:W-:Y:S02]  /*1e60*/  UISETP.NE.AND UP1, UPT, UR6, 0x3, UPT ;  /* 0x000000030600788c */ /* 0x000fe4000bf25270 */
[----:B------:R-:W-:Y:S02]  /*1e70*/  USEL UR7, URZ, 0x1, UP0 ;  /* 0x000000013f077887 */ /* 0x000fe40008000000 */
[----:B------:R-:W-:-:S02]  /*1e80*/  USEL UR5, UR5, URZ, UP0 ;  /* 0x0000003f05057287 */ /* 0x000fc40008000000 */
[----:B------:R-:W-:Y:S02]  /*1e90*/  USEL UR6, UR6, URZ, UP1 ;  /* 0x0000003f06067287 */ /* 0x000fe40008800000 */
[----:B------:R-:W-:Y:S01]  /*1ea0*/  LOP3.LUT R5, R5, UR7, RZ, 0x3c, !PT ;  /* 0x0000000705057c12 */ /* 0x000fe2000f8e3cff */
[----:B------:R-:W-:Y:S09]  /*1eb0*/  @P1 BRA `(.L_x_25) ;  /* 0xfffffff800941947 */ /* 0x000ff2000383ffff */
.L_x_18:
[----:B01----:R-:W0:Y:S02]  /*1ec0*/  LDC R0, c[0x0][0x28c] ;  /* 0x0000a300ff007b82 */ /* 0x003e240000000800 */
[----:B0-----:R-:W-:-:S13]  /*1ed0*/  ISETP.GE.AND P1, PT, R0, 0x1, PT ;  /* 0x000000010000780c */ /* 0x001fda0003f26270 */
[----:B------:R-:W-:Y:S05]  /*1ee0*/  @!P1 BRA `(.L_x_26) ;  /* 0x0000000000409947 */ /* 0x000fea0003800000 */
[----:B------:R-:W-:Y:S05]  /*1ef0*/  @!P0 BRA `(.L_x_27) ;  /* 0x0000000000048947 */ /* 0x000fea0003800000 */
[----:B------:R-:W-:Y:S01]  /*1f00*/  BPT.TRAP 0x1 ;  /* 0x000000040000795c */ /* 0x000fe20000300000 */
.L_x_27:
[----:B------:R-:W0:Y:S01]  /*1f10*/  S2UR UR7, SR_CgaCtaId ;  /* 0x00000000000779c3 */ /* 0x000e220000008800 */
[----:B------:R-:W-:Y:S01]  /*1f20*/  UIADD3 UR6, UR44, UR42, URZ ;  /* 0x0000002a2c067290 */ /* 0x000fe2000fffe03f */
[----:B------:R-:W-:-:S03]  /*1f30*/  ISETP.GT.U32.AND P0, PT, R18, 0x1, PT ;  /* 0x000000011200780c */ /* 0x000fc60003f04070 */
[----:B------:R-:W-:-:S04]  /*1f40*/  UIMAD.WIDE.U32 UR4, UR6, -0x55555555, URZ ;  /* 0xaaaaaaab060478a5 */ /* 0x000fc8000f8e003f */
[----:B------:R-:W-:-:S03]  /*1f50*/  USHF.R.U32.HI UR4, URZ, 0x1, UR5 ;  /* 0x000000013f047899 */ /* 0x000fc60008011605 */
[----:B------:R-:W-:Y:S01]  /*1f60*/  UMOV UR5, 0x400 ;  /* 0x0000040000057882 */ /* 0x000fe20000000000 */
[----:B------:R-:W-:Y:S02]  /*1f70*/  UIMAD UR6, UR4, -0x3, UR6 ;  /* 0xfffffffd040678a4 */ /* 0x000fe4000f8e0206 */
[----:B0-----:R-:W-:-:S04]  /*1f80*/  ULEA UR5, UR7, UR5, 0x18 ;  /* 0x0000000507057291 */ /* 0x001fc8000f8ec03f */
[----:B------:R-:W-:-:S04]  /*1f90*/  ULEA UR6, UR6, UR5, 0x3 ;  /* 0x0000000506067291 */ /* 0x000fc8000f8e183f */
[----:B------:R-:W-:-:S04]  /*1fa0*/  UIADD3 UR6, UR6, 0x18, URZ ;  /* 0x0000001806067890 */ /* 0x000fc8000fffe03f */
[----:B------:R-:W-:-:S09]  /*1fb0*/  UPRMT UR6, URZ, 0x654, UR6 ;  /* 0x000006543f067896 */ /* 0x000fd20008000006 */
[----:B------:R-:W-:Y:S01]  /*1fc0*/  SYNCS.ARRIVE.TRANS64.RED.A1T0 RZ, [UR6], RZ ;  /* 0x000000ffffff79a7 */ /* 0x000fe20008100406 */
[----:B------:R-:W-:Y:S05]  /*1fd0*/  @P0 BRA `(.L_x_26) ;  /* 0x0000000000040947 */ /* 0x000fea0003800000 */
[----:B------:R-:W-:Y:S01]  /*1fe0*/  BPT.TRAP 0x1 ;  /* 0x000000040000795c */ /* 0x000fe20000300000 */
.L_x_26:
[----:B------:R-:W-:Y:S01]  /*1ff0*/  IMAD.SHL.U32 R3, R68, 0x40, RZ ;  /* 0x0000004044037824 */ /* 0x000fe200078e00ff */
[----:B------:R-:W-:Y:S01]  /*2000*/  UIADD3 UR42, UR43, UR42, URZ ;  /* 0x0000002a2b2a7290 */ /* 0x000fe2000fffe03f */
[----:B------:R-:W-:Y:S01]  /*2010*/  SHF.R.S32.HI R9, RZ, 0x1f, R67 ;  /* 0x0000001fff097819 */ /* 0x000fe20000011443 */
[----:B------:R-:W-:Y:S01]  /*2020*/  UISETP.GE.U32.AND UP1, UPT, UR43, 0x3, UPT ;  /* 0x000000032b00788c */ /* 0x000fe2000bf26070 */
[----:B------:R-:W-:Y:S01]  /*2030*/  IMAD.SHL.U32 R6, R69, 0x80, RZ ;  /* 0x0000008045067824 */ /* 0x000fe200078e00ff */
[----:B------:R-:W-:Y:S01]  /*2040*/  ULDC UR7, c[0x0][0x288] ;  /* 0x0000a20000077ab9 */ /* 0x000fe20000000800 */
[C---:B------:R-:W-:Y:S01]  /*2050*/  LOP3.LUT R10, R3.reuse, 0x6, R61, 0xf8, !PT ;  /* 0x00000006030a7812 */ /* 0x040fe200078ef83d */
[----:B------:R-:W-:Y:S01]  /*2060*/  UISETP.GT.U32.AND UP0, UPT, UR42, 0x2, UPT ;  /* 0x000000022a00788c */ /* 0x000fe2000bf04070 */
[----:B------:R-:W-:Y:S01]  /*2070*/  ISETP.GE.AND P0, PT, R3, UR7, PT ;  /* 0x0000000703007c0c */ /* 0x000fe2000bf06270 */
[----:B------:R-:W-:Y:S01]  /*2080*/  ULDC.64 UR4, c[0x0][0x5d0] ;  /* 0x0001740000047ab9 */ /* 0x000fe20000000a00 */
[--C-:B------:R-:W-:Y:S01]  /*2090*/  SHF.R.S32.HI R11, RZ, 0x1f, R10.reuse ;  /* 0x0000001fff0b7819 */ /* 0x100fe2000001140a */
[----:B------:R-:W-:Y:S01]  /*20a0*/  ULDC UR10, c[0x0][0x284] ;  /* 0x0000a100000a7ab9 */ /* 0x000fe20000000800 */
[----:B------:R-:W-:Y:S01]  /*20b0*/  IMAD R0, R9, UR4, RZ ;  /* 0x0000000409007c24 */ /* 0x000fe2000f8e02ff */
[----:B------:R-:W-:Y:S01]  /*20c0*/  UISETP.LT.U32.AND UP0, UPT, UR43, 0x3, UP0 ;  /* 0x000000032b00788c */ /* 0x000fe20008701070 */
[----:B------:R-:W-:Y:S01]  /*20d0*/  ISETP.GE.OR P0, PT, R6, UR10, P0 ;  /* 0x0000000a06007c0c */ /* 0x000fe20008706670 */
[----:B------:R-:W-:Y:S01]  /*20e0*/  IMAD.WIDE.U32 R4, R67, UR4, R10 ;  /* 0x0000000443047c25 */ /* 0x000fe2000f8e000a */
[----:B------:R-:W-:Y:S01]  /*20f0*/  ULDC.64 UR8, c[0x0][0x5c8] ;  /* 0x0001720000087ab9 */ /* 0x000fe20000000a00 */
[----:B------:R-:W-:-:S02]  /*2100*/  USEL UR6, URZ, 0x1, !UP0 ;  /* 0x000000013f067887 */ /* 0x000fc4000c000000 */
[----:B------:R-:W-:Y:S01]  /*2110*/  IMAD R7, R67, UR5, R0 ;  /* 0x0000000543077c24 */ /* 0x000fe2000f8e0200 */
[----:B------:R-:W-:Y:S01]  /*2120*/  @UP1 UIMAD.WIDE.U32 UR4, UR42, -0x55555555, URZ ;  /* 0xaaaaaaab2a0418a5 */ /* 0x000fe2000f8e003f */
[----:B------:R-:W-:Y:S01]  /*2130*/  IMAD.WIDE R68, R69, 0x80, R22 ;  /* 0x0000008045447825 */ /* 0x000fe200078e0216 */
[----:B------:R-:W-:Y:S02]  /*2140*/  ULOP3.LUT UR40, UR40, UR6, URZ, 0x3c, !UPT ;  /* 0x0000000628287292 */ /* 0x000fe4000f8e3c3f */
[----:B------:R-:W-:Y:S01]  /*2150*/  @UP1 USHF.R.U32.HI UR4, URZ, 0x1, UR5 ;  /* 0x000000013f041899 */ /* 0x000fe20008011605 */
[----:B------:R-:W-:Y:S02]  /*2160*/  IMAD.IADD R5, R5, 0x1, R7 ;  /* 0x0000000105057824 */ /* 0x000fe400078e0207 */
[----:B------:R-:W-:Y:S01]  /*2170*/  IMAD R7, R69, UR8, RZ ;  /* 0x0000000845077c24 */ /* 0x000fe2000f8e02ff */
[----:B------:R-:W-:Y:S01]  /*2180*/  @UP1 ULOP3.LUT UR40, UR40, 0x1, UR4, 0x78, !UPT ;  /* 0x0000000128281892 */ /* 0x000fe2000f8e7804 */
[----:B------:R-:W-:-:S04]  /*2190*/  IMAD.WIDE.U32 R70, R68, UR8, R4 ;  /* 0x0000000844467c25 */ /* 0x000fc8000f8e0004 */
[----:B------:R-:W-:Y:S02]  /*21a0*/  IMAD R7, R68, UR9, R7 ;  /* 0x0000000944077c24 */ /* 0x000fe4000f8e0207 */
[----:B------:R-:W-:Y:S01]  /*21b0*/  IMAD.MOV.U32 R0, RZ, RZ, -0x1 ;  /* 0xffffffffff007424 */ /* 0x000fe200078e00ff */
[----:B------:R-:W-:Y:S06]  /*21c0*/  @P0 BRA `(.L_x_28) ;  /* 0x00000020009c0947 */ /* 0x000fec0003800000 */
[----:B-----5:R-:W-:Y:S01]  /*21d0*/  FSETP.NEU.AND P0, PT, R56, RZ, PT ;  /* 0x000000ff3800720b */ /* 0x020fe20003f0d000 */
[----:B------:R-:W-:Y:S01]  /*21e0*/  IMAD.IADD R4, R60, 0x1, -R3 ;  /* 0x000000013c047824 */ /* 0x000fe200078e0a03 */
[----:B------:R-:W-:Y:S01]  /*21f0*/  BSSY B0, `(.L_x_28) ;  /* 0x0000224000007945 */ /* 0x000fe20003800000 */
[----:B------:R-:W-:Y:S02]  /*2200*/  IMAD.IADD R3, R65, 0x1, -R6 ;  /* 0x0000000141037824 */ /* 0x000fe400078e0a06 */
[----:B------:R-:W-:Y:S01]  /*2210*/  IMAD.IADD R81, R71, 0x1, R7 ;  /* 0x0000000147517824 */ /* 0x000fe200078e0207 */
[----:B------:R-:W-:-:S04]  /*2220*/  ISETP.GT.AND P2, PT, R4, RZ, PT ;  /* 0x000000ff0400720c */ /* 0x000fc80003f44270 */
[----:B------:R-:W-:-:S03]  /*2230*/  ISETP.GT.AND P1, PT, R3, RZ, P2 ;  /* 0x000000ff0300720c */ /* 0x000fc60001724270 */
[----:B------:R-:W-:Y:S10]  /*2240*/  @!P0 BRA `(.L_x_29) ;  /* 0x0000001400e88947 */ /* 0x000ff40003800000 */
[----:B------:R-:W0:Y:S01]  /*2250*/  LDC.64 R74, c[0x0][0x5b8] ;  /* 0x00016e00ff4a7b82 */ /* 0x000e220000000a00 */
[----:B------:R-:W-:-:S07]  /*2260*/  ULDC.64 UR4, c[0x0][0x5c0] ;  /* 0x0001700000047ab9 */ /* 0x000fce0000000a00 */
[----:B------:R-:W1:Y:S08]  /*2270*/  LDC.64 R76, c[0x0][0x5b0] ;  /* 0x00016c00ff4c7b82 */ /* 0x000e700000000a00 */
[----:B------:R-:W2:Y:S01]  /*2280*/  LDC.64 R78, c[0x0][0x5a8] ;  /* 0x00016a00ff4e7b82 */ /* 0x000ea20000000a00 */
[-C--:B0-----:R-:W-:Y:S02]  /*2290*/  IMAD R6, R9, R74.reuse, RZ ;  /* 0x0000004a09067224 */ /* 0x081fe400078e02ff */
[----:B------:R-:W-:-:S04]  /*22a0*/  IMAD.WIDE.U32 R72, R67, R74, R10 ;  /* 0x0000004a43487225 */ /* 0x000fc800078e000a */
[----:B------:R-:W-:Y:S02]  /*22b0*/  IMAD R71, R67, R75, R6 ;  /* 0x0000004b43477224 */ /* 0x000fe400078e0206 */
[-C--:B-1----:R-:W-:Y:S02]  /*22c0*/  IMAD R5, R69, R76.reuse, RZ ;  /* 0x0000004c45057224 */ /* 0x082fe400078e02ff */
[----:B------:R-:W-:Y:S02]  /*22d0*/  IMAD.IADD R13, R73, 0x1, R71 ;  /* 0x00000001490d7824 */ /* 0x000fe400078e0247 */
[----:B------:R-:W-:Y:S02]  /*22e0*/  IMAD.MOV.U32 R12, RZ, RZ, R72 ;  /* 0x000000ffff0c7224 */ /* 0x000fe400078e0048 */
[C---:B------:R-:W-:Y:S02]  /*22f0*/  IMAD R75, R68.reuse, R77, R5 ;  /* 0x0000004d444b7224 */ /* 0x040fe400078e0205 */
[----:B------:R-:W-:-:S04]  /*2300*/  IMAD.WIDE.U32 R6, R68, R76, R12 ;  /* 0x0000004c44067225 */ /* 0x000fc800078e000c */
[----:B------:R-:W-:Y:S01]  /*2310*/  IMAD.IADD R5, R7, 0x1, R75 ;  /* 0x0000000107057824 */ /* 0x000fe200078e024b */
[----:B--2---:R-:W-:-:S04]  /*2320*/  LEA R14, P0, R6, R78, 0x1 ;  /* 0x0000004e060e7211 */ /* 0x004fc800078008ff */
[----:B------:R-:W-:-:S05]  /*2330*/  LEA.HI.X R15, R6, R79, R5, 0x1, P0 ;  /* 0x0000004f060f7211 */ /* 0x000fca00000f0c05 */
[----:B------:R0:W2:Y:S01]  /*2340*/  @P1 LDG.E.LTC128B.U16 R5, desc[UR36][R14.64] ;  /* 0x000000240e051981 */ /* 0x0000a2000c1e1520 */
[----:B------:R-:W-:Y:S01]  /*2350*/  LEA R8, P0, R70, UR4, 0x1 ;  /* 0x0000000446087c11 */ /* 0x000fe2000f8008ff */
[----:B------:R-:W-:Y:S01]  /*2360*/  IMAD.WIDE.U32 R6, R68, R76, R10 ;  /* 0x0000004c44067225 */ /* 0x000fe200078e000a */
[----:B------:R-:W-:Y:S03]  /*2370*/  BSSY B1, `(.L_x_30) ;  /* 0x0000012000017945 */ /* 0x000fe60003800000 */
[----:B------:R-:W-:Y:S02]  /*2380*/  IMAD.IADD R7, R75, 0x1, R7 ;  /* 0x000000014b077824 */ /* 0x000fe400078e0207 */
[----:B------:R-:W-:Y:S01]  /*2390*/  IMAD.WIDE.U32 R20, R67, R74, R6 ;  /* 0x0000004a43147225 */ /* 0x000fe200078e0006 */
[----:B0-----:R-:W-:-:S03]  /*23a0*/  SHF.L.U64.HI R15, R76, 0x3, R77 ;  /* 0x000000034c0f7819 */ /* 0x001fc6000001024d */
[----:B------:R-:W-:Y:S01]  /*23b0*/  IMAD.IADD R7, R71, 0x1, R21 ;  /* 0x0000000147077824 */ /* 0x000fe200078e0215 */
[----:B------:R-:W-:Y:S01]  /*23c0*/  LEA R6, P4, R20, R78, 0x1 ;  /* 0x0000004e14067211 */ /* 0x000fe200078808ff */
[----:B------:R-:W-:-:S03]  /*23d0*/  IMAD.SHL.U32 R14, R76, 0x8, RZ ;  /* 0x000000084c0e7824 */ /* 0x000fc600078e00ff */
[----:B------:R-:W-:Y:S01]  /*23e0*/  LEA.HI.X R7, R20, R79, R7, 0x1, P4 ;  /* 0x0000004f14077211 */ /* 0x000fe200020f0c07 */
[----:B--2---:R-:W-:-:S05]  /*23f0*/  HADD2.F32 R9, -RZ, R5.H0_H0 ;  /* 0x20000005ff097230 */ /* 0x004fca0000004100 */
[----:B------:R-:W-:-:S04]  /*2400*/  FMUL R9, R9, R56 ;  /* 0x0000003809097220 */ /* 0x000fc80000400000 */
[----:B------:R-:W-:Y:S01]  /*2410*/  FFMA R24, R24, R19, R9 ;  /* 0x0000001318187223 */ /* 0x000fe20000000009 */
[----:B------:R-:W-:Y:S02]  /*2420*/  LEA.HI.X R9, R70, UR5, R81, 0x1, P0 ;  /* 0x0000000546097c11 */ /* 0x000fe400080f0c51 */
[----:B------:R-:W-:Y:S02]  /*2430*/  ISETP.GT.AND P0, PT, R4, 0x1, PT ;  /* 0x000000010400780c */ /* 0x000fe40003f04270 */
[----:B------:R-:W-:Y:S02]  /*2440*/  F2FP.F16.F32.PACK_AB R24, RZ, R24 ;  /* 0x00000018ff18723e */ /* 0x000fe400000000ff */
[----:B------:R-:W-:-:S03]  /*2450*/  ISETP.GT.AND P3, PT, R3, RZ, P0 ;  /* 0x000000ff0300720c */ /* 0x000fc60000764270 */
[----:B------:R0:W-:Y:S10]  /*2460*/  @P1 STG.E.U16 desc[UR36][R8.64], R24 ;  /* 0x0000001808001986 */ /* 0x0001f4000c101524 */
[----:B------:R-:W-:Y:S05]  /*2470*/  @!P3 BRA `(.L_x_31) ;  /* 0x000000000004b947 */ /* 0x000fea0003800000 */
[----:B------:R1:W5:Y:S02]  /*2480*/  LDG.E.LTC128B.U16 R5, desc[UR36][R6.64+0x2] ;  /* 0x0000022406057981 */ /* 0x000364000c1e1520 */
.L_x_31:
[----:B------:R-:W-:Y:S05]  /*2490*/  BSYNC B1 ;  /* 0x0000000000017941 */ /* 0x000fea0003800000 */
.L_x_30:
[----:B-----5:R-:W-:Y:S01]  /*24a0*/  HADD2.F32 R69, -RZ, R5.H0_H0 ;  /* 0x20000005ff457230 */ /* 0x020fe20000004100 */
[----:B------:R-:W-:Y:S01]  /*24b0*/  ISETP.GT.AND P2, PT, R3, 0x8, P2 ;  /* 0x000000080300780c */ /* 0x000fe20001744270 */
[----:B------:R-:W-:Y:S01]  /*24c0*/  IMAD.WIDE.U32 R20, R68, R76, R14 ;  /* 0x0000004c44147225 */ /* 0x000fe200078e000e */
[----:B0-----:R-:W-:-:S03]  /*24d0*/  PRMT R24, R5, 0x7610, R24 ;  /* 0x0000761005187816 */ /* 0x001fc60000000018 */
[----:B------:R-:W-:Y:S01]  /*24e0*/  FMUL R12, R69, R56 ;  /* 0x00000038450c7220 */ /* 0x000fe20000400000 */
[----:B------:R-:W-:Y:S01]  /*24f0*/  IMAD.IADD R75, R75, 0x1, R21 ;  /* 0x000000014b4b7824 */ /* 0x000fe200078e0215 */
[----:B------:R-:W-:Y:S02]  /*2500*/  IADD3 R72, P1, R72, R20, RZ ;  /* 0x0000001448487210 */ /* 0x000fe40007f3e0ff */
[----:B------:R-:W-:-:S03]  /*2510*/  FFMA R12, R25, R19, R12 ;  /* 0x00000013190c7223 */ /* 0x000fc6000000000c */
[----:B------:R-:W-:Y:S01]  /*2520*/  IMAD.X R13, R75, 0x1, R13, P1 ;  /* 0x000000014b0d7824 */ /* 0x000fe200008e060d */
[C---:B------:R-:W-:Y:S02]  /*2530*/  LEA R14, P1, R72.reuse, R78, 0x1 ;  /* 0x0000004e480e7211 */ /* 0x040fe400078208ff */
[----:B------:R-:W-:Y:S02]  /*2540*/  F2FP.F16.F32.PACK_AB R12, RZ, R12 ;  /* 0x0000000cff0c723e */ /* 0x000fe400000000ff */
[----:B------:R-:W-:Y:S02]  /*2550*/  LEA.HI.X R15, R72, R79, R13, 0x1, P1 ;  /* 0x0000004f480f7211 */ /* 0x000fe400008f0c0d */
[----:B------:R-:W-:-:S05]  /*2560*/  PRMT R21, R12, 0x7610, R21 ;  /* 0x000076100c157816 */ /* 0x000fca0000000015 */
[----:B------:R0:W-:Y:S04]  /*2570*/  @P3 STG.E.U16 desc[UR36][R8.64+0x2], R21 ;  /* 0x0000021508003986 */ /* 0x0001e8000c101524 */
[----:B------:R-:W2:Y:S01]  /*2580*/  @P2 LDG.E.LTC128B.U16 R24, desc[UR36][R14.64] ;  /* 0x000000240e182981 */ /* 0x000ea2000c1e1520 */
[----:B------:R-:W-:Y:S01]  /*2590*/  IADD3 R20, P1, R10, R20, RZ ;  /* 0x000000140a147210 */ /* 0x000fe20007f3e0ff */
[----:B------:R-:W-:Y:S01]  /*25a0*/  BSSY B1, `(.L_x_32) ;  /* 0x0000011000017945 */ /* 0x000fe20003800000 */
[----:B------:R-:W-:Y:S02]  /*25b0*/  SHF.L.U64.HI R13, R57, 0x1, R58 ;  /* 0x00000001390d7819 */ /* 0x000fe4000001023a */
[----:B------:R-:W-:Y:S01]  /*25c0*/  ISETP.GT.AND P0, PT, R3, 0x8, P0 ;  /* 0x000000080300780c */ /* 0x000fe20000704270 */
[----:B0-----:R-:W-:Y:S01]  /*25d0*/  IMAD.X R21, R11, 0x1, R75, P1 ;  /* 0x000000010b157824 */ /* 0x001fe200008e064b */
[----:B------:R-:W-:Y:S01]  /*25e0*/  LEA R12, P1, R57, R8, 0x1 ;  /* 0x00000008390c7211 */ /* 0x000fe200078208ff */
[----:B------:R-:W-:-:S04]  /*25f0*/  IMAD.WIDE.U32 R20, R67, R74, R20 ;  /* 0x0000004a43147225 */ /* 0x000fc800078e0014 */
[----:B------:R-:W-:Y:S01]  /*2600*/  IMAD.X R13, R13, 0x1, R9, P1 ;  /* 0x000000010d0d7824 */ /* 0x000fe200008e0609 */
[----:B------:R-:W-:Y:S01]  /*2610*/  LEA R10, P3, R20, R78, 0x1 ;  /* 0x0000004e140a7211 */ /* 0x000fe200078608ff */
[----:B------:R-:W-:-:S05]  /*2620*/  IMAD.IADD R11, R71, 0x1, R21 ;  /* 0x00000001470b7824 */ /* 0x000fca00078e0215 */
[----:B------:R-:W-:Y:S01]  /*2630*/  LEA.HI.X R11, R20, R79, R11, 0x1, P3 ;  /* 0x0000004f140b7211 */ /* 0x000fe200018f0c0b */
[----:B--2---:R-:W-:-:S05]  /*2640*/  HADD2.F32 R5, -RZ, R24.H0_H0 ;  /* 0x20000018ff057230 */ /* 0x004fca0000004100 */
[----:B------:R-:W-:-:S04]  /*2650*/  FMUL R5, R5, R56 ;  /* 0x0000003805057220 */ /* 0x000fc80000400000 */
[----:B------:R-:W-:-:S05]  /*2660*/  FFMA R5, R26, R19, R5 ;  /* 0x000000131a057223 */ /* 0x000fca0000000005 */
[----:B------:R-:W-:-:S05]  /*2670*/  F2FP.F16.F32.PACK_AB R5, RZ, R5 ;  /* 0x00000005ff05723e */ /* 0x000fca00000000ff */
[----:B------:R0:W-:Y:S01]  /*2680*/  @P2 STG.E.U16 desc[UR36][R12.64], R5 ;  /* 0x000000050c002986 */ /* 0x0001e2000c101524 */
[----:B------:R-:W-:Y:S05]  /*2690*/  @!P0 BRA `(.L_x_33) ;  /* 0x0000000000048947 */ /* 0x000fea0003800000 */
[----:B------:R2:W5:Y:S02]  /*26a0*/  LDG.E.LTC128B.U16 R24, desc[UR36][R10.64+0x2] ;  /* 0x000002240a187981 */ /* 0x000564000c1e1520 */
.L_x_33:
[----:B------:R-:W-:Y:S05]  /*26b0*/  BSYNC B1 ;  /* 0x0000000000017941 */ /* 0x000fea0003800000 */
.L_x_32:
[----:B0----5:R-:W-:Y:S01]  /*26c0*/  HADD2.F32 R5, -RZ, R24.H0_H0 ;  /* 0x20000018ff057230 */ /* 0x021fe20000004100 */
[----:B------:R-:W-:Y:S01]  /*26d0*/  ISETP.GT.AND P1, PT, R4, 0x8, PT ;  /* 0x000000080400780c */ /* 0x000fe20003f24270 */
[----:B------:R-:W-:Y:S03]  /*26e0*/  BSSY B1, `(.L_x_34) ;  /* 0x0000008000017945 */ /* 0x000fe60003800000 */
[----:B------:R-:W-:Y:S01]  /*26f0*/  FMUL R14, R5, R56 ;  /* 0x00000038050e7220 */ /* 0x000fe20000400000 */
[----:B------:R-:W-:-:S03]  /*2700*/  ISETP.GT.AND P2, PT, R3, RZ, P1 ;  /* 0x000000ff0300720c */ /* 0x000fc60000f44270 */
[----:B------:R-:W-:-:S05]  /*2710*/  FFMA R14, R27, R19, R14 ;  /* 0x000000131b0e7223 */ /* 0x000fca000000000e */
[----:B------:R-:W-:-:S05]  /*2720*/  F2FP.F16.F32.PACK_AB R14, RZ, R14 ;  /* 0x0000000eff0e723e */ /* 0x000fca00000000ff */
[----:B------:R0:W-:Y:S01]  /*2730*/  @P0 STG.E.U16 desc[UR36][R12.64+0x2], R14 ;  /* 0x0000020e0c000986 */ /* 0x0001e2000c101524 */
[----:B------:R-:W-:Y:S05]  /*2740*/  @!P2 BRA `(.L_x_35) ;  /* 0x000000000004a947 */ /* 0x000fea0003800000 */
[----:B------:R3:W5:Y:S02]  /*2750*/  LDG.E.LTC128B.U16 R24, desc[UR36][R6.64+0x10] ;  /* 0x0000102406187981 */ /* 0x000764000c1e1520 */
.L_x_35:
[----:B------:R-:W-:Y:S05]  /*2760*/  BSYNC B1 ;  /* 0x0000000000017941 */ /* 0x000fea0003800000 */
.L_x_34:
[----:B-----5:R-:W-:Y:S01]  /*2770*/  HADD2.F32 R5, -RZ, R24.H0_H0 ;  /* 0x20000018ff057230 */ /* 0x020fe20000004100 */
        /* <DEDUP_REMOVED lines=9> */
.L_x_37:
[----:B------:R-:W-:Y:S05]  /*2810*/  BSYNC B1 ;  /* 0x0000000000017941 */ /* 0x000fea0003800000 */
.L_x_36:
[----:B----45:R-:W-:Y:S01]  /*2820*/  HADD2.F32 R5, -RZ, R24.H0_H0 ;  /* 0x20000018ff057230 */ /* 0x030fe20000004100 */
[----:B------:R-:W-:Y:S01]  /*2830*/  ISETP.GT.AND P1, PT, R3, 0x8, P1 ;  /* 0x000000080300780c */ /* 0x000fe20000f24270 */
[----:B------:R-:W-:Y:S03]  /*2840*/  BSSY B1, `(.L_x_38) ;  /* 0x0000007000017945 */ /* 0x000fe60003800000 */
[----:B0-----:R-:W-:-:S04]  /*2850*/  FMUL R14, R5, R56 ;  /* 0x00000038050e7220 */ /* 0x001fc80000400000 */
[----:B------:R-:W-:-:S05]  /*2860*/  FFMA R14, R29, R19, R14 ;  /* 0x000000131d0e7223 */ /* 0x000fca000000000e */
[----:B------:R-:W-:-:S05]  /*2870*/  F2FP.F16.F32.PACK_AB R14, RZ, R14 ;  /* 0x0000000eff0e723e */ /* 0x000fca00000000ff */
[----:B------:R0:W-:Y:S01]  /*2880*/  @P3 STG.E.U16 desc[UR36][R8.64+0x12], R14 ;  /* 0x0000120e08003986 */ /* 0x0001e2000c101524 */
[----:B------:R-:W-:Y:S05]  /*2890*/  @!P1 BRA `(.L_x_39) ;  /* 0x0000000000049947 */ /* 0x000fea0003800000 */
[----:B------:R4:W5:Y:S02]  /*28a0*/  LDG.E.LTC128B.U16 R24, desc[UR36][R10.64+0x10] ;  /* 0x000010240a187981 */ /* 0x000964000c1e1520 */
.L_x_39:
[----:B------:R-:W-:Y:S05]  /*28b0*/  BSYNC B1 ;  /* 0x0000000000017941 */ /* 0x000fea0003800000 */
.L_x_38:
[----:B-----5:R-:W-:Y:S01]  /*28c0*/  HADD2.F32 R5, -RZ, R24.H0_H0 ;  /* 0x20000018ff057230 */ /* 0x020fe20000004100 */
[----:B------:R-:W-:Y:S01]  /*28d0*/  ISETP.GT.AND P0, PT, R3, 0x8, P0 ;  /* 0x000000080300780c */ /* 0x000fe20000704270 */
[----:B------:R-:W-:Y:S03]  /*28e0*/  BSSY B1, `(.L_x_40) ;  /* 0x0000007000017945 */ /* 0x000fe60003800000 */
[----:B------:R-:W-:-:S04]  /*28f0*/  FMUL R5, R5, R56 ;  /* 0x0000003805057220 */ /* 0x000fc80000400000 */
[----:B------:R-:W-:-:S05]  /*2900*/  FFMA R5, R30, R19, R5 ;  /* 0x000000131e057223 */ /* 0x000fca0000000005 */
[----:B------:R-:W-:-:S05]  /*2910*/  F2FP.F16.F32.PACK_AB R5, RZ, R5 ;  /* 0x00000005ff05723e */ /* 0x000fca00000000ff */
[----:B------:R0:W-:Y:S01]  /*2920*/  @P1 STG.E.U16 desc[UR36][R12.64+0x10], R5 ;  /* 0x000010050c001986 */ /* 0x0001e2000c101524 */
[----:B------:R-:W-:Y:S05]  /*2930*/  @!P0 BRA `(.L_x_41) ;  /* 0x0000000000048947 */ /* 0x000fea0003800000 */
[----:B------:R0:W5:Y:S02]  /*2940*/  LDG.E.LTC128B.U16 R24, desc[UR36][R10.64+0x12] ;  /* 0x000012240a187981 */ /* 0x000164000c1e1520 */
.L_x_41:
[----:B------:R-:W-:Y:S05]  /*2950*/  BSYNC B1 ;  /* 0x0000000000017941 */ /* 0x000fea0003800000 */
.L_x_40:
        /* <DEDUP_REMOVED lines=10> */
.L_x_43:
[----:B------:R-:W-:Y:S05]  /*2a00*/  BSYNC B1 ;  /* 0x0000000000017941 */ /* 0x000fea0003800000 */
.L_x_42:
        /* <DEDUP_REMOVED lines=10> */
.L_x_45:
[----:B------:R-:W-:Y:S05]  /*2ab0*/  BSYNC B1 ;  /* 0x0000000000017941 */ /* 0x000fea0003800000 */
.L_x_44:
[----:B0----5:R-:W-:Y:S01]  /*2ac0*/  HADD2.F32 R5, -RZ, R24.H0_H0 ;  /* 0x20000018ff057230 */ /* 0x021fe20000004100 */
        /* <DEDUP_REMOVED lines=8> */
.L_x_47:
[----:B------:R-:W-:Y:S05]  /*2b50*/  BSYNC B1 ;  /* 0x0000000000017941 */ /* 0x000fea0003800000 */
.L_x_46:
        /* <DEDUP_REMOVED lines=9> */
.L_x_49:
[----:B------:R-:W-:Y:S05]  /*2bf0*/  BSYNC B1 ;  /* 0x0000000000017941 */ /* 0x000fea0003800000 */
.L_x_48:
        /* <DEDUP_REMOVED lines=10> */
.L_x_51:
[----:B------:R-:W-:Y:S05]  /*2ca0*/  BSYNC B1 ;  /* 0x0000000000017941 */ /* 0x000fea0003800000 */
.L_x_50:
        /* <DEDUP_REMOVED lines=10> */
.L_x_53:
[----:B------:R-:W-:Y:S05]  /*2d50*/  BSYNC B1 ;  /* 0x0000000000017941 */ /* 0x000fea0003800000 */
.L_x_52:
        /* <DEDUP_REMOVED lines=9> */
.L_x_55:
[----:B------:R-:W-:Y:S05]  /*2df0*/  BSYNC B1 ;  /* 0x0000000000017941 */ /* 0x000fea0003800000 */
.L_x_54:
        /* <DEDUP_REMOVED lines=9> */
.L_x_57:
[----:B------:R-:W-:Y:S05]  /*2e90*/  BSYNC B1 ;  /* 0x0000000000017941 */ /* 0x000fea0003800000 */
.L_x_56:
        /* <DEDUP_REMOVED lines=10> */
.L_x_59:
[----:B------:R-:W-:Y:S05]  /*2f40*/  BSYNC B1 ;  /* 0x0000000000017941 */ /* 0x000fea0003800000 */
.L_x_58:
        /* <DEDUP_REMOVED lines=10> */
.L_x_61:
[----:B------:R-:W-:Y:S05]  /*2ff0*/  BSYNC B1 ;  /* 0x0000000000017941 */ /* 0x000fea0003800000 */
.L_x_60:
        /* <DEDUP_REMOVED lines=9> */
.L_x_63:
[----:B------:R-:W-:Y:S05]  /*3090*/  BSYNC B1 ;  /* 0x0000000000017941 */ /* 0x000fea0003800000 */
.L_x_62:
        /* <DEDUP_REMOVED lines=9> */
.L_x_65:
[----:B------:R-:W-:Y:S05]  /*3130*/  BSYNC B1 ;  /* 0x0000000000017941 */ /* 0x000fea0003800000 */
.L_x_64:
        /* <DEDUP_REMOVED lines=10> */
.L_x_67:
[----:B------:R-:W-:Y:S05]  /*31e0*/  BSYNC B1 ;  /* 0x0000000000017941 */ /* 0x000fea0003800000 */
.L_x_66:
        /* <DEDUP_REMOVED lines=10> */
.L_x_69:
[----:B------:R-:W-:Y:S05]  /*3290*/  BSYNC B1 ;  /* 0x0000000000017941 */ /* 0x000fea0003800000 */
.L_x_68:
        /* <DEDUP_REMOVED lines=9> */
.L_x_71:
[----:B------:R-:W-:Y:S05]  /*3330*/  BSYNC B1 ;  /* 0x0000000000017941 */ /* 0x000fea0003800000 */
.L_x_70:
        /* <DEDUP_REMOVED lines=9> */
.L_x_73:
[----:B------:R-:W-:Y:S05]  /*33d0*/  BSYNC B1 ;  /* 0x0000000000017941 */ /* 0x000fea0003800000 */
.L_x_72:
        /* <DEDUP_REMOVED lines=10> */
.L_x_75:
[----:B------:R-:W-:Y:S05]  /*3480*/  BSYNC B1 ;  /* 0x0000000000017941 */ /* 0x000fea0003800000 */
.L_x_74:
        /* <DEDUP_REMOVED lines=10> */
.L_x_77:
[----:B------:R-:W-:Y:S05]  /*3530*/  BSYNC B1 ;  /* 0x0000000000017941 */ /* 0x000fea0003800000 */
.L_x_76:
        /* <DEDUP_REMOVED lines=9> */
.L_x_79:
[----:B------:R-:W-:Y:S05]  /*35d0*/  BSYNC B1 ;  /* 0x0000000000017941 */ /* 0x000fea0003800000 */
.L_x_78:
        /* <DEDUP_REMOVED lines=9> */
.L_x_81:
[----:B------:R-:W-:Y:S05]  /*3670*/  BSYNC B1 ;  /* 0x0000000000017941 */ /* 0x000fea0003800000 */
.L_x_80:
        /* <DEDUP_REMOVED lines=10> */
.L_x_83:
[----:B------:R-:W-:Y:S05]  /*3720*/  BSYNC B1 ;  /* 0x0000000000017941 */ /* 0x000fea0003800000 */
.L_x_82:
[----:B-----5:R-:W-:Y:S01]  /*3730*/  HADD2.F32 R5, -RZ, R24.H0_H0 ;  /* 0x20000018ff057230 */ /* 0x020fe20000004100 */
[----:B------:R-:W-:Y:S01]  /*3740*/  ISETP.GT.AND P0, PT, R4, 0x39, PT ;  /* 0x000000390400780c */ /* 0x000fe20003f04270 */
[----:B------:R-:W-:Y:S01]  /*3750*/  @P2 IMAD.MOV.U32 R4, RZ, RZ, R8 ;  /* 0x000000ffff042224 */ /* 0x000fe200078e0008 */
[----:B------:R-:W-:Y:S02]  /*3760*/  BSSY B1, `(.L_x_84) ;  /* 0x000000a000017945 */ /* 0x000fe40003800000 */
[----:B------:R-:W-:Y:S01]  /*3770*/  FMUL R5, R5, R56 ;  /* 0x0000003805057220 */ /* 0x000fe20000400000 */
[----:B------:R-:W-:-:S03]  /*3780*/  ISETP.GT.AND P3, PT, R3, RZ, P0 ;  /* 0x000000ff0300720c */ /* 0x000fc60000764270 */
[----:B------:R-:W-:-:S05]  /*3790*/  FFMA R5, R52, R19, R5 ;  /* 0x0000001334057223 */ /* 0x000fca0000000005 */
[----:B------:R-:W-:-:S04]  /*37a0*/  F2FP.F16.F32.PACK_AB R5, RZ, R5 ;  /* 0x00000005ff05723e */ /* 0x000fc800000000ff */
[----:B0-----:R-:W-:Y:S01]  /*37b0*/  PRMT R14, R5, 0x7610, R14 ;  /* 0x00007610050e7816 */ /* 0x001fe2000000000e */
[----:B------:R-:W-:-:S05]  /*37c0*/  @P2 IMAD.MOV.U32 R5, RZ, RZ, R9 ;  /* 0x000000ffff052224 */ /* 0x000fca00078e0009 */
[----:B------:R0:W-:Y:S01]  /*37d0*/  @P2 STG.E.U16 desc[UR36][R4.64+0x70], R14 ;  /* 0x0000700e04002986 */ /* 0x0001e2000c101524 */
[----:B------:R-:W-:Y:S05]  /*37e0*/  @!P3 BRA `(.L_x_85) ;  /* 0x000000000004b947 */ /* 0x000fea0003800000 */
[----:B------:R0:W5:Y:S02]  /*37f0*/  LDG.E.LTC128B.U16 R24, desc[UR36][R6.64+0x72] ;  /* 0x0000722406187981 */ /* 0x000164000c1e1520 */
.L_x_85:
[----:B------:R-:W-:Y:S05]  /*3800*/  BSYNC B1 ;  /* 0x0000000000017941 */ /* 0x000fea0003800000 */
.L_x_84:
        /* <DEDUP_REMOVED lines=9> */
.L_x_87:
[----:B------:R-:W-:Y:S05]  /*38a0*/  BSYNC B1 ;  /* 0x0000000000017941 */ /* 0x000fea0003800000 */
.L_x_86:
[----:B-----5:R-:W-:Y:S01]  /*38b0*/  HADD2.F32 R5, -RZ, R24.H0_H0 ;  /* 0x20000018ff057230 */ /* 0x020fe20000004100 */
[----:B------:R-:W-:Y:S01]  /*38c0*/  ISETP.GT.AND P0, PT, R3, 0x8, P0 ;  /* 0x000000080300780c */ /* 0x000fe20000704270 */
[----:B0-----:R-:W-:Y:S01]  /*38d0*/  @P1 IMAD.MOV.U32 R4, RZ, RZ, R12 ;  /* 0x000000ffff041224 */ /* 0x001fe200078e000c */
[----:B------:R-:W-:Y:S02]  /*38e0*/  BSSY B1, `(.L_x_88) ;  /* 0x0000009000017945 */ /* 0x000fe40003800000 */
[----:B------:R-:W-:-:S04]  /*38f0*/  FMUL R5, R5, R56 ;  /* 0x0000003805057220 */ /* 0x000fc80000400000 */
[----:B------:R-:W-:-:S05]  /*3900*/  FFMA R5, R54, R19, R5 ;  /* 0x0000001336057223 */ /* 0x000fca0000000005 */
[----:B------:R-:W-:-:S04]  /*3910*/  F2FP.F16.F32.PACK_AB R5, RZ, R5 ;  /* 0x00000005ff05723e */ /* 0x000fc800000000ff */
[----:B-1-3--:R-:W-:Y:S01]  /*3920*/  PRMT R6, R5, 0x7610, R6 ;  /* 0x0000761005067816 */ /* 0x00afe20000000006 */
[----:B------:R-:W-:-:S05]  /*3930*/  @P1 IMAD.MOV.U32 R5, RZ, RZ, R13 ;  /* 0x000000ffff051224 */ /* 0x000fca00078e000d */
[----:B------:R0:W-:Y:S01]  /*3940*/  @P1 STG.E.U16 desc[UR36][R4.64+0x70], R6 ;  /* 0x0000700604001986 */ /* 0x0001e2000c101524 */
[----:B------:R-:W-:Y:S05]  /*3950*/  @!P0 BRA `(.L_x_89) ;  /* 0x0000000000048947 */ /* 0x000fea0003800000 */
[----:B------:R1:W5:Y:S02]  /*3960*/  LDG.E.LTC128B.U16 R24, desc[UR36][R10.64+0x72] ;  /* 0x000072240a187981 */ /* 0x000364000c1e1520 */
.L_x_89:
[----:B------:R-:W-:Y:S05]  /*3970*/  BSYNC B1 ;  /* 0x0000000000017941 */ /* 0x000fea0003800000 */
.L_x_88:
[----:B------:R-:W-:Y:S05]  /*3980*/  @!P0 BRA `(.L_x_90) ;  /* 0x0000000800a88947 */ /* 0x000fea0003800000 */
[----:B-----5:R-:W-:-:S05]  /*3990*/  HADD2.F32 R3, -RZ, R24.H0_H0 ;  /* 0x20000018ff037230 */ /* 0x020fca0000004100 */
[----:B0-----:R-:W-:-:S04]  /*39a0*/  FMUL R4, R3, R56 ;  /* 0x0000003803047220 */ /* 0x001fc80000400000 */
[----:B------:R-:W-:-:S05]  /*39b0*/  FFMA R4, R55, R19, R4 ;  /* 0x0000001337047223 */ /* 0x000fca0000000004 */
[----:B------:R-:W-:-:S05]  /*39c0*/  F2FP.F16.F32.PACK_AB R4, RZ, R4 ;  /* 0x00000004ff04723e */ /* 0x000fca00000000ff */
[----:B------:R3:W-:Y:S01]  /*39d0*/  STG.E.U16 desc[UR36][R12.64+0x72], R4 ;  /* 0x000072040c007986 */ /* 0x0007e2000c101524 */
[----:B------:R-:W-:Y:S05]  /*39e0*/  BRA `(.L_x_90) ;  /* 0x0000000800907947 */ /* 0x000fea0003800000 */
.L_x_29:
[----:B------:R-:W-:Y:S01]  /*39f0*/  ISETP.GT.AND P3, PT, R4, 0x1, PT ;  /* 0x000000010400780c */ /* 0x000fe20003f64270 */
[----:B------:R-:W-:Y:S01]  /*3a00*/  ULDC.64 UR4, c[0x0][0x5c0] ;  /* 0x0001700000047ab9 */ /* 0x000fe20000000a00 */
[-C--:B------:R-:W-:Y:S01]  /*3a10*/  FMUL R24, R24, R19.reuse ;  /* 0x0000001318187220 */ /* 0x080fe20000400000 */
[----:B------:R-:W-:Y:S01]  /*3a20*/  LEA R6, P4, R70, UR4, 0x1 ;  /* 0x0000000446067c11 */ /* 0x000fe2000f8808ff */
[-C--:B------:R-:W-:Y:S01]  /*3a30*/  FMUL R25, R25, R19.reuse ;  /* 0x0000001319197220 */ /* 0x080fe20000400000 */
[----:B------:R-:W-:Y:S01]  /*3a40*/  ISETP.GT.AND P0, PT, R3, RZ, P3 ;  /* 0x000000ff0300720c */ /* 0x000fe20001f04270 */
[-C--:B------:R-:W-:Y:S01]  /*3a50*/  FMUL R26, R26, R19.reuse ;  /* 0x000000131a1a7220 */ /* 0x080fe20000400000 */
[----:B------:R-:W-:Y:S01]  /*3a60*/  F2FP.F16.F32.PACK_AB R24, RZ, R24 ;  /* 0x00000018ff18723e */ /* 0x000fe200000000ff */
[-C--:B------:R-:W-:Y:S01]  /*3a70*/  FMUL R27, R27, R19.reuse ;  /* 0x000000131b1b7220 */ /* 0x080fe20000400000 */
[----:B------:R-:W-:Y:S01]  /*3a80*/  LEA.HI.X R7, R70, UR5, R81, 0x1, P4 ;  /* 0x0000000546077c11 */ /* 0x000fe2000a0f0c51 */
[----:B------:R-:W-:Y:S01]  /*3a90*/  FMUL R28, R28, R19 ;  /* 0x000000131c1c7220 */ /* 0x000fe20000400000 */
[----:B------:R-:W-:Y:S01]  /*3aa0*/  F2FP.F16.F32.PACK_AB R25, RZ, R25 ;  /* 0x00000019ff19723e */ /* 0x000fe200000000ff */
[-C--:B------:R-:W-:Y:S01]  /*3ab0*/  FMUL R29, R29, R19.reuse ;  /* 0x000000131d1d7220 */ /* 0x080fe20000400000 */
[----:B------:R-:W-:Y:S01]  /*3ac0*/  ISETP.GT.AND P2, PT, R3, 0x8, P2 ;  /* 0x000000080300780c */ /* 0x000fe20001744270 */
[----:B------:R-:W-:Y:S01]  /*3ad0*/  @P1 STG.E.U16 desc[UR36][R6.64], R24 ;  /* 0x0000001806001986 */ /* 0x000fe2000c101524 */
[----:B------:R-:W-:Y:S01]  /*3ae0*/  ISETP.GT.AND P1, PT, R4, 0x8, PT ;  /* 0x000000080400780c */ /* 0x000fe20003f24270 */
[-C--:B------:R-:W-:Y:S01]  /*3af0*/  FMUL R30, R30, R19.reuse ;  /* 0x000000131e1e7220 */ /* 0x080fe20000400000 */
[C---:B------:R-:W-:Y:S01]  /*3b00*/  SHF.L.U64.HI R5, R57.reuse, 0x1, R58 ;  /* 0x0000000139057819 */ /* 0x040fe2000001023a */
[----:B------:R-:W-:Y:S01]  /*3b10*/  @P0 STG.E.U16 desc[UR36][R6.64+0x2], R25 ;  /* 0x0000021906000986 */ /* 0x000fe2000c101524 */
[----:B------:R-:W-:Y:S01]  /*3b20*/  LEA R8, P5, R57, R6, 0x1 ;  /* 0x0000000639087211 */ /* 0x000fe200078a08ff */
[-C--:B------:R-:W-:Y:S01]  /*3b30*/  FMUL R31, R31, R19.reuse ;  /* 0x000000131f1f7220 */ /* 0x080fe20000400000 */
[----:B------:R-:W-:Y:S01]  /*3b40*/  ISETP.GT.AND P3, PT, R3, 0x8, P3 ;  /* 0x000000080300780c */ /* 0x000fe20001f64270 */
[-C--:B------:R-:W-:Y:S01]  /*3b50*/  FMUL R32, R32, R19.reuse ;  /* 0x0000001320207220 */ /* 0x080fe20000400000 */
[----:B------:R-:W-:Y:S01]  /*3b60*/  ISETP.GT.AND P0, PT, R4, 0x9, PT ;  /* 0x000000090400780c */ /* 0x000fe20003f04270 */
[----:B------:R-:W-:Y:S01]  /*3b70*/  IMAD.X R9, R5, 0x1, R7, P5 ;  /* 0x0000000105097824 */ /* 0x000fe200028e0607 */
[----:B------:R-:W-:Y:S01]  /*3b80*/  ISETP.GT.AND P4, PT, R3, RZ, P1 ;  /* 0x000000ff0300720c */ /* 0x000fe20000f84270 */
[-C--:B------:R-:W-:Y:S01]  /*3b90*/  FMUL R33, R33, R19.reuse ;  /* 0x0000001321217220 */ /* 0x080fe20000400000 */
[----:B------:R-:W-:Y:S01]  /*3ba0*/  F2FP.F16.F32.PACK_AB R26, RZ, R26 ;  /* 0x0000001aff1a723e */ /* 0x000fe200000000ff */
[-C--:B------:R-:W-:Y:S01]  /*3bb0*/  FMUL R34, R34, R19.reuse ;  /* 0x0000001322227220 */ /* 0x080fe20000400000 */
[----:B------:R-:W-:Y:S01]  /*3bc0*/  ISETP.GT.AND P5, PT, R3, RZ, P0 ;  /* 0x000000ff0300720c */ /* 0x000fe200007a4270 */
[----:B------:R-:W-:Y:S01]  /*3bd0*/  FMUL R35, R35, R19 ;  /* 0x0000001323237220 */ /* 0x000fe20000400000 */
[----:B------:R-:W-:Y:S01]  /*3be0*/  F2FP.F16.F32.PACK_AB R27, RZ, R27 ;  /* 0x0000001bff1b723e */ /* 0x000fe200000000ff */
[----:B------:R-:W-:Y:S01]  /*3bf0*/  @P2 STG.E.U16 desc[UR36][R8.64], R26 ;  /* 0x0000001a08002986 */ /* 0x000fe2000c101524 */
[----:B------:R-:W-:Y:S01]  /*3c00*/  F2FP.F16.F32.PACK_AB R28, RZ, R28 ;  /* 0x0000001cff1c723e */ /* 0x000fe200000000ff */
[-C--:B------:R-:W-:Y:S01]  /*3c10*/  FMUL R36, R36, R19.reuse ;  /* 0x0000001324247220 */ /* 0x080fe20000400000 */
[----:B------:R-:W-:Y:S01]  /*3c20*/  ISETP.GT.AND P2, PT, R3, 0x8, P1 ;  /* 0x000000080300780c */ /* 0x000fe20000f44270 */
[----:B------:R-:W-:Y:S01]  /*3c30*/  @P3 STG.E.U16 desc[UR36][R8.64+0x2], R27 ;  /* 0x0000021b08003986 */ /* 0x000fe2000c101524 */
[----:B------:R-:W-:Y:S01]  /*3c40*/  ISETP.GT.AND P1, PT, R4, 0x10, PT ;  /* 0x000000100400780c */ /* 0x000fe20003f24270 */
[----:B------:R-:W-:Y:S01]  /*3c50*/  FMUL R37, R37, R19 ;  /* 0x0000001325257220 */ /* 0x000fe20000400000 */
[----:B------:R-:W-:Y:S01]  /*3c60*/  F2FP.F16.F32.PACK_AB R29, RZ, R29 ;  /* 0x0000001dff1d723e */ /* 0x000fe200000000ff */
[----:B------:R-:W-:Y:S01]  /*3c70*/  @P4 STG.E.U16 desc[UR36][R6.64+0x10], R28 ;  /* 0x0000101c06004986 */ /* 0x000fe2000c101524 */
[C---:B------:R-:W-:Y:S01]  /*3c80*/  ISETP.GT.AND P3, PT, R3.reuse, 0x8, P0 ;  /* 0x000000080300780c */ /* 0x040fe20000764270 */
[-C--:B------:R-:W-:Y:S01]  /*3c90*/  FMUL R38, R38, R19.reuse ;  /* 0x0000001326267220 */ /* 0x080fe20000400000 */
[----:B------:R-:W-:Y:S01]  /*3ca0*/  ISETP.GT.AND P0, PT, R4, 0x11, PT ;  /* 0x000000110400780c */ /* 0x000fe20003f04270 */
[----:B------:R-:W-:Y:S01]  /*3cb0*/  @P5 STG.E.U16 desc[UR36][R6.64+0x12], R29 ;  /* 0x0000121d06005986 */ /* 0x000fe2000c101524 */
        /* <DEDUP_REMOVED lines=42> */
[----:B------:R-:W-:Y:S01]  /*3f60*/  ISETP.GT.AND P5, PT, R3, RZ, P0 ;  /* 0x000000ff0300720c */ /* 0x000fe200007a4270 */
[-C--:B------:R-:W-:Y:S01]  /*3f70*/  FMUL R52, R52, R19.reuse ;  /* 0x0000001334347220 */ /* 0x080fe20000400000 */
[----:B------:R-:W-:Y:S01]  /*3f80*/  F2FP.F16.F32.PACK_AB R38, RZ, R38 ;  /* 0x00000026ff26723e */ /* 0x000fe200000000ff */
[----:B------:R-:W-:Y:S01]  /*3f90*/  FMUL R53, R53, R19 ;  /* 0x0000001335357220 */ /* 0x000fe20000400000 */
[----:B------:R-:W-:Y:S01]  /*3fa0*/  F2FP.F16.F32.PACK_AB R39, RZ, R39 ;  /* 0x00000027ff27723e */ /* 0x000fe200000000ff */
[----:B------:R-:W-:Y:S01]  /*3fb0*/  FMUL R54, R54, R19 ;  /* 0x0000001336367220 */ /* 0x000fe20000400000 */
[----:B------:R-:W-:Y:S01]  /*3fc0*/  F2FP.F16.F32.PACK_AB R40, RZ, R40 ;  /* 0x00000028ff28723e */ /* 0x000fe200000000ff */
[----:B------:R-:W-:Y:S01]  /*3fd0*/  @P2 STG.E.U16 desc[UR36][R8.64+0x30], R38 ;  /* 0x0000302608002986 */ /* 0x000fe2000c101524 */
[----:B------:R-:W-:Y:S01]  /*3fe0*/  F2FP.F16.F32.PACK_AB R41, RZ, R41 ;  /* 0x00000029ff29723e */ /* 0x000fe200000000ff */
[----:B------:R-:W-:Y:S01]  /*3ff0*/  FMUL R55, R55, R19 ;  /* 0x0000001337377220 */ /* 0x000fe20000400000 */
[C---:B------:R-:W-:Y:S01]  /*4000*/  ISETP.GT.AND P1, PT, R3.reuse, 0x8, P1 ;  /* 0x000000080300780c */ /* 0x040fe20000f24270 */
[----:B------:R-:W-:Y:S01]  /*4010*/  @P3 STG.E.U16 desc[UR36][R8.64+0x32], R39 ;  /* 0x0000322708003986 */ /* 0x000fe2000c101524 */
[----:B------:R-:W-:-:S02]  /*4020*/  ISETP.GT.AND P2, PT, R3, 0x8, P0 ;  /* 0x000000080300780c */ /* 0x000fc40000744270 */
[C---:B------:R-:W-:Y:S01]  /*4030*/  ISETP.GT.AND P0, PT, R4.reuse, 0x29, PT ;  /* 0x000000290400780c */ /* 0x040fe20003f04270 */
[----:B------:R-:W-:Y:S01]  /*4040*/  @P4 STG.E.U16 desc[UR36][R6.64+0x40], R40 ;  /* 0x0000402806004986 */ /* 0x000fe2000c101524 */
[----:B------:R-:W-:Y:S02]  /*4050*/  ISETP.GT.AND P4, PT, R4, 0x28, PT ;  /* 0x000000280400780c */ /* 0x000fe40003f84270 */
[----:B------:R-:W-:Y:S01]  /*4060*/  F2FP.F16.F32.PACK_AB R42, RZ, R42 ;  /* 0x0000002aff2a723e */ /* 0x000fe200000000ff */
[----:B------:R-:W-:Y:S01]  /*4070*/  @P5 STG.E.U16 desc[UR36][R6.64+0x42], R41 ;  /* 0x0000422906005986 */ /* 0x000fe2000c101524 */
[C---:B------:R-:W-:Y:S02]  /*4080*/  ISETP.GT.AND P5, PT, R3.reuse, RZ, P4 ;  /* 0x000000ff0300720c */ /* 0x040fe400027a4270 */
[----:B------:R-:W-:Y:S01]  /*4090*/  ISETP.GT.AND P3, PT, R3, RZ, P0 ;  /* 0x000000ff0300720c */ /* 0x000fe20000764270 */
[----:B------:R-:W-:Y:S01]  /*40a0*/  @P1 STG.E.U16 desc[UR36][R8.64+0x40], R42 ;  /* 0x0000402a08001986 */ /* 0x000fe2000c101524 */
[----:B------:R-:W-:-:S02]  /*40b0*/  F2FP.F16.F32.PACK_AB R43, RZ, R43 ;  /* 0x0000002bff2b723e */ /* 0x000fc400000000ff */
[----:B------:R-:W-:Y:S02]  /*40c0*/  F2FP.F16.F32.PACK_AB R44, RZ, R44 ;  /* 0x0000002cff2c723e */ /* 0x000fe400000000ff */
[C---:B------:R-:W-:Y:S01]  /*40d0*/  ISETP.GT.AND P4, PT, R3.reuse, 0x8, P4 ;  /* 0x000000080300780c */ /* 0x040fe20002784270 */
[----:B------:R-:W-:Y:S01]  /*40e0*/  @P2 STG.E.U16 desc[UR36][R8.64+0x42], R43 ;  /* 0x0000422b08002986 */ /* 0x000fe2000c101524 */
[----:B------:R-:W-:Y:S02]  /*40f0*/  F2FP.F16.F32.PACK_AB R45, RZ, R45 ;  /* 0x0000002dff2d723e */ /* 0x000fe400000000ff */
[C---:B------:R-:W-:Y:S01]  /*4100*/  ISETP.GT.AND P2, PT, R4.reuse, 0x31, PT ;  /* 0x000000310400780c */ /* 0x040fe20003f44270 */
[----:B------:R-:W-:Y:S01]  /*4110*/  @P5 STG.E.U16 desc[UR36][R6.64+0x50], R44 ;  /* 0x0000502c06005986 */ /* 0x000fe2000c101524 */
[----:B------:R-:W-:Y:S02]  /*4120*/  ISETP.GT.AND P5, PT, R3, 0x8, P0 ;  /* 0x000000080300780c */ /* 0x000fe400007a4270 */
[C---:B------:R-:W-:Y:S01]  /*4130*/  ISETP.GT.AND P1, PT, R4.reuse, 0x38, PT ;  /* 0x000000380400780c */ /* 0x040fe20003f24270 */
[----:B------:R-:W-:Y:S01]  /*4140*/  @P3 STG.E.U16 desc[UR36][R6.64+0x52], R45 ;  /* 0x0000522d06003986 */ /* 0x000fe2000c101524 */
[----:B------:R-:W-:-:S02]  /*4150*/  ISETP.GT.AND P3, PT, R4, 0x30, PT ;  /* 0x000000300400780c */ /* 0x000fc40003f64270 */
[----:B------:R-:W-:Y:S01]  /*4160*/  ISETP.GT.AND P0, PT, R4, 0x39, PT ;  /* 0x000000390400780c */ /* 0x000fe20003f04270 */
[----:B------:R-:W-:Y:S01]  /*4170*/  @P4 IMAD.MOV.U32 R4, RZ, RZ, R8 ;  /* 0x000000ffff044224 */ /* 0x000fe200078e0008 */
[----:B------:R-:W-:Y:S01]  /*4180*/  F2FP.F16.F32.PACK_AB R46, RZ, R46 ;  /* 0x0000002eff2e723e */ /* 0x000fe200000000ff */
[----:B------:R-:W-:Y:S01]  /*4190*/  @P4 IMAD.MOV.U32 R5, RZ, RZ, R9 ;  /* 0x000000ffff054224 */ /* 0x000fe200078e0009 */
[----:B------:R-:W-:Y:S02]  /*41a0*/  F2FP.F16.F32.PACK_AB R47, RZ, R47 ;  /* 0x0000002fff2f723e */ /* 0x000fe400000000ff */
[----:B------:R-:W-:Y:S02]  /*41b0*/  F2FP.F16.F32.PACK_AB R48, RZ, R48 ;  /* 0x00000030ff30723e */ /* 0x000fe400000000ff */
[----:B------:R0:W-:Y:S01]  /*41c0*/  @P4 STG.E.U16 desc[UR36][R4.64+0x50], R46 ;  /* 0x0000502e04004986 */ /* 0x0001e2000c101524 */
[----:B------:R-:W-:Y:S02]  /*41d0*/  ISETP.GT.AND P4, PT, R3, RZ, P2 ;  /* 0x000000ff0300720c */ /* 0x000fe40001784270 */
[----:B------:R-:W-:-:S02]  /*41e0*/  F2FP.F16.F32.PACK_AB R49, RZ, R49 ;  /* 0x00000031ff31723e */ /* 0x000fc400000000ff */
[----:B------:R-:W-:Y:S02]  /*41f0*/  ISETP.GT.AND P2, PT, R3, 0x8, P2 ;  /* 0x000000080300780c */ /* 0x000fe40001744270 */
[----:B------:R-:W-:Y:S02]  /*4200*/  F2FP.F16.F32.PACK_AB R50, RZ, R50 ;  /* 0x00000032ff32723e */ /* 0x000fe400000000ff */
[----:B------:R-:W-:Y:S02]  /*4210*/  F2FP.F16.F32.PACK_AB R51, RZ, R51 ;  /* 0x00000033ff33723e */ /* 0x000fe400000000ff */
[----:B------:R-:W-:Y:S01]  /*4220*/  F2FP.F16.F32.PACK_AB R52, RZ, R52 ;  /* 0x00000034ff34723e */ /* 0x000fe200000000ff */
[----:B0-----:R-:W-:Y:S01]  /*4230*/  @P5 IMAD.MOV.U32 R4, RZ, RZ, R8 ;  /* 0x000000ffff045224 */ /* 0x001fe200078e0008 */
[----:B------:R-:W-:Y:S01]  /*4240*/  F2FP.F16.F32.PACK_AB R53, RZ, R53 ;  /* 0x00000035ff35723e */ /* 0x000fe200000000ff */
[----:B------:R-:W-:Y:S01]  /*4250*/  @P5 IMAD.MOV.U32 R5, RZ, RZ, R9 ;  /* 0x000000ffff055224 */ /* 0x000fe200078e0009 */
[----:B------:R-:W-:-:S02]  /*4260*/  F2FP.F16.F32.PACK_AB R54, RZ, R54 ;  /* 0x00000036ff36723e */ /* 0x000fc400000000ff */
[----:B------:R-:W-:Y:S02]  /*4270*/  F2FP.F16.F32.PACK_AB R55, RZ, R55 ;  /* 0x00000037ff37723e */ /* 0x000fe400000000ff */
[----:B------:R0:W-:Y:S01]  /*4280*/  @P5 STG.E.U16 desc[UR36][R4.64+0x52], R47 ;  /* 0x0000522f04005986 */ /* 0x0001e2000c101524 */
[C---:B------:R-:W-:Y:S02]  /*4290*/  ISETP.GT.AND P5, PT, R3.reuse, RZ, P3 ;  /* 0x000000ff0300720c */ /* 0x040fe40001fa4270 */
[----:B------:R-:W-:-:S11]  /*42a0*/  ISETP.GT.AND P3, PT, R3, 0x8, P3 ;  /* 0x000000080300780c */ /* 0x000fd60001f64270 */
[----:B0-----:R-:W-:Y:S02]  /*42b0*/  @P5 IMAD.MOV.U32 R4, RZ, RZ, R6 ;  /* 0x000000ffff045224 */ /* 0x001fe400078e0006 */
[----:B------:R-:W-:-:S05]  /*42c0*/  @P5 IMAD.MOV.U32 R5, RZ, RZ, R7 ;  /* 0x000000ffff055224 */ /* 0x000fca00078e0007 */
[----:B------:R0:W-:Y:S01]  /*42d0*/  @P5 STG.E.U16 desc[UR36][R4.64+0x60], R48 ;  /* 0x0000603004005986 */ /* 0x0001e2000c101524 */
[C---:B------:R-:W-:Y:S02]  /*42e0*/  ISETP.GT.AND P5, PT, R3.reuse, RZ, P0 ;  /* 0x000000ff0300720c */ /* 0x040fe400007a4270 */
[----:B------:R-:W-:Y:S01]  /*42f0*/  ISETP.GT.AND P0, PT, R3, 0x8, P0 ;  /* 0x000000080300780c */ /* 0x000fe20000704270 */
[----:B0-----:R-:W-:Y:S02]  /*4300*/  @P4 IMAD.MOV.U32 R4, RZ, RZ, R6 ;  /* 0x000000ffff044224 */ /* 0x001fe400078e0006 */
[----:B------:R-:W-:-:S05]  /*4310*/  @P4 IMAD.MOV.U32 R5, RZ, RZ, R7 ;  /* 0x000000ffff054224 */ /* 0x000fca00078e0007 */
[----:B------:R0:W-:Y:S01]  /*4320*/  @P4 STG.E.U16 desc[UR36][R4.64+0x62], R49 ;  /* 0x0000623104004986 */ /* 0x0001e2000c101524 */
[C---:B------:R-:W-:Y:S02]  /*4330*/  ISETP.GT.AND P4, PT, R3.reuse, RZ, P1 ;  /* 0x000000ff0300720c */ /* 0x040fe40000f84270 */
[----:B------:R-:W-:Y:S01]  /*4340*/  ISETP.GT.AND P1, PT, R3, 0x8, P1 ;  /* 0x000000080300780c */ /* 0x000fe20000f24270 */
[----:B0-----:R-:W-:Y:S02]  /*4350*/  @P3 IMAD.MOV.U32 R4, RZ, RZ, R8 ;  /* 0x000000ffff043224 */ /* 0x001fe400078e0008 */
[----:B------:R-:W-:-:S05]  /*4360*/  @P3 IMAD.MOV.U32 R5, RZ, RZ, R9 ;  /* 0x000000ffff053224 */ /* 0x000fca00078e0009 */
[----:B------:R0:W-:Y:S02]  /*4370*/  @P3 STG.E.U16 desc[UR36][R4.64+0x60], R50 ;  /* 0x0000603204003986 */ /* 0x0001e4000c101524 */
[----:B0-----:R-:W-:Y:S02]  /*4380*/  @P2 IMAD.MOV.U32 R4, RZ, RZ, R8 ;  /* 0x000000ffff042224 */ /* 0x001fe400078e0008 */
[----:B------:R-:W-:-:S05]  /*4390*/  @P2 IMAD.MOV.U32 R5, RZ, RZ, R9 ;  /* 0x000000ffff052224 */ /* 0x000fca00078e0009 */
[----:B------:R0:W-:Y:S02]  /*43a0*/  @P2 STG.E.U16 desc[UR36][R4.64+0x62], R51 ;  /* 0x0000623304002986 */ /* 0x0001e4000c101524 */
[----:B0-----:R-:W-:Y:S02]  /*43b0*/  @P4 IMAD.MOV.U32 R4, RZ, RZ, R6 ;  /* 0x000000ffff044224 */ /* 0x001fe400078e0006 */
[----:B------:R-:W-:-:S05]  /*43c0*/  @P4 IMAD.MOV.U32 R5, RZ, RZ, R7 ;  /* 0x000000ffff054224 */ /* 0x000fca00078e0007 */
[----:B------:R0:W-:Y:S04]  /*43d0*/  @P4 STG.E.U16 desc[UR36][R4.64+0x70], R52 ;  /* 0x0000703404004986 */ /* 0x0001e8000c101524 */
[----:B------:R1:W-:Y:S01]  /*43e0*/  @P5 STG.E.U16 desc[UR36][R6.64+0x72], R53 ;  /* 0x0000723506005986 */ /* 0x0003e2000c101524 */
[----:B0-----:R-:W-:Y:S02]  /*43f0*/  @P1 IMAD.MOV.U32 R4, RZ, RZ, R8 ;  /* 0x000000ffff041224 */ /* 0x001fe400078e0008 */
[----:B------:R-:W-:-:S05]  /*4400*/  @P1 IMAD.MOV.U32 R5, RZ, RZ, R9 ;  /* 0x000000ffff051224 */ /* 0x000fca00078e0009 */
[----:B------:R1:W-:Y:S04]  /*4410*/  @P1 STG.E.U16 desc[UR36][R4.64+0x70], R54 ;  /* 0x0000703604001986 */ /* 0x0003e8000c101524 */
[----:B------:R1:W-:Y:S02]  /*4420*/  @P0 STG.E.U16 desc[UR36][R8.64+0x72], R55 ;  /* 0x0000723708000986 */ /* 0x0003e4000c101524 */
.L_x_90:
[----:B------:R-:W-:Y:S05]  /*4430*/  BSYNC B0 ;  /* 0x0000000000007941 */ /* 0x000fea0003800000 */
.L_x_28:
[----:B------:R-:W-:Y:S01]  /*4440*/  IADD3 R16, P0, R16, UR38, RZ ;  /* 0x0000002610107c10 */ /* 0x000fe2000ff1e0ff */
[----:B------:R-:W-:Y:S01]  /*4450*/  ULDC.64 UR4, c[0x0][0x650] ;  /* 0x0001940000047ab9 */ /* 0x000fe20000000a00 */
[----:B------:R-:W-:Y:S01]  /*4460*/  PRMT R3, RZ, 0x7610, R3 ;  /* 0x00007610ff037816 */ /* 0x000fe20000000003 */
[----:B------:R-:W-:Y:S01]  /*4470*/  IMAD.MOV.U32 R68, RZ, RZ, -0x1 ;  /* 0xffffffffff447424 */ /* 0x000fe200078e00ff */
[----:B------:R-:W-:Y:S01]  /*4480*/  IADD3.X R17, R17, UR41, RZ, P0, !PT ;  /* 0x0000002911117c10 */ /* 0x000fe200087fe4ff */
[----:B------:R-:W-:Y:S01]  /*4490*/  IMAD.MOV.U32 R67, RZ, RZ, -0x1 ;  /* 0xffffffffff437424 */ /* 0x000fe200078e00ff */
[----:B------:R-:W-:-:S04]  /*44a0*/  ISETP.GE.U32.AND P0, PT, R16, UR4, PT ;  /* 0x0000000410007c0c */ /* 0x000fc8000bf06070 */
[----:B------:R-:W-:-:S13]  /*44b0*/  ISETP.GE.U32.AND.EX P0, PT, R17, UR5, PT, P0 ;  /* 0x0000000511007c0c */ /* 0x000fda000bf06100 */
[----:B------:R-:W-:Y:S05]  /*44c0*/  @P0 BRA `(.L_x_91) ;  /* 0x00000004004c0947 */ /* 0x000fea0003800000 */
[----:B-12-4-:R-:W1:Y:S01]  /*44d0*/  LDC.64 R10, c[0x0][0x628] ;  /* 0x00018a00ff0a7b82 */ /* 0x016e620000000a00 */
[----:B---3--:R-:W2:Y:S01]  /*44e0*/  S2R R12, SR_CTAID.X ;  /* 0x00000000000c7919 */ /* 0x008ea20000002500 */
[----:B------:R-:W-:Y:S02]  /*44f0*/  IMAD.MOV.U32 R8, RZ, RZ, R16 ;  /* 0x000000ffff087224 */ /* 0x000fe400078e0010 */
[----:B------:R-:W-:Y:S01]  /*4500*/  IMAD.MOV.U32 R9, RZ, RZ, R17 ;  /* 0x000000ffff097224 */ /* 0x000fe200078e0011 */
[----:B------:R-:W3:Y:S03]  /*4510*/  S2R R20, SR_CTAID.Y ;  /* 0x0000000000147919 */ /* 0x000ee60000002600 */
[----:B------:R-:W4:Y:S08]  /*4520*/  LDC R0, c[0x0][0x630] ;  /* 0x00018c00ff007b82 */ /* 0x000f300000000800 */
[----:B------:R-:W0:Y:S01]  /*4530*/  LDC.64 R14, c[0x0][0x620] ;  /* 0x00018800ff0e7b82 */ /* 0x000e220000000a00 */
[----:B-1----:R-:W-:-:S04]  /*4540*/  ISETP.NE.U32.AND P0, PT, R10, RZ, PT ;  /* 0x000000ff0a00720c */ /* 0x002fc80003f05070 */
[----:B------:R-:W-:-:S13]  /*4550*/  ISETP.NE.AND.EX P0, PT, R11, RZ, PT, P0 ;  /* 0x000000ff0b00720c */ /* 0x000fda0003f05300 */
[----:B0-234-:R-:W-:Y:S05]  /*4560*/  @!P0 BRA `(.L_x_92) ;  /* 0x0000000000288947 */ /* 0x01dfea0003800000 */
        /* <DEDUP_REMOVED lines=10> */
.L_x_92:
[-CC-:B------:R-:W-:Y:S01]  /*4610*/  SHF.R.U64 R67, R8, R0.reuse, R9.reuse ;  /* 0x0000000008437219 */ /* 0x180fe20000001209 */
[----:B------:R-:W0:Y:S01]  /*4620*/  LDC.64 R26, c[0x0][0x640] ;  /* 0x00019000ff1a7b82 */ /* 0x000e220000000a00 */
[----:B------:R-:W-:Y:S01]  /*4630*/  SHF.R.U32.HI R0, RZ, R0, R9 ;  /* 0x00000000ff007219 */ /* 0x000fe20000011609 */
[----:B------:R-:W-:Y:S01]  /*4640*/  ULDC UR4, c[0x0][0x150] ;  /* 0x0000540000047ab9 */ /* 0x000fe20000000800 */
[----:B------:R-:W-:Y:S02]  /*4650*/  IADD3 R3, P0, RZ, -R67, RZ ;  /* 0x80000043ff037210 */ /* 0x000fe40007f1e0ff */
[----:B------:R-:W-:-:S03]  /*4660*/  I2FP.F32.U32 R7, R12 ;  /* 0x0000000c00077245 */ /* 0x000fc60000201000 */
[----:B------:R-:W1:Y:S01]  /*4670*/  LDC R6, c[0x0][0x618] ;  /* 0x00018600ff067b82 */ /* 0x000e620000000800 */
[----:B------:R-:W-:Y:S02]  /*4680*/  IMAD.X R5, RZ, RZ, ~R0, P0 ;  /* 0x000000ffff057224 */ /* 0x000fe400000e0e00 */
[----:B------:R-:W-:Y:S01]  /*4690*/  FMUL R7, R7, UR4 ;  /* 0x0000000407077c20 */ /* 0x000fe20008400000 */
[----:B------:R-:W-:Y:S01]  /*46a0*/  ULDC UR4, c[0x0][0x154] ;  /* 0x0000550000047ab9 */ /* 0x000fe20000000800 */
[-C--:B------:R-:W-:Y:S02]  /*46b0*/  IMAD R0, R5, R14.reuse, RZ ;  /* 0x0000000e05007224 */ /* 0x080fe400078e02ff */
[C---:B------:R-:W-:Y:S01]  /*46c0*/  IMAD.WIDE.U32 R4, R3.reuse, R14, R16 ;  /* 0x0000000e03047225 */ /* 0x040fe200078e0010 */
[----:B------:R-:W2:Y:S01]  /*46d0*/  LDC R8, c[0x0][0x608] ;  /* 0x00018200ff087b82 */ /* 0x000ea20000000800 */
[----:B------:R-:W3:Y:S02]  /*46e0*/  F2I.U32.TRUNC.NTZ R7, R7 ;  /* 0x0000000700077305 */ /* 0x000ee4000020f000 */
[----:B------:R-:W-:Y:S01]  /*46f0*/  IMAD R3, R3, R15, R0 ;  /* 0x0000000f03037224 */ /* 0x000fe200078e0200 */
[----:B------:R-:W-:-:S03]  /*4700*/  I2FP.F32.U32 R0, R20 ;  /* 0x0000001400007245 */ /* 0x000fc60000201000 */
[----:B------:R-:W-:Y:S01]  /*4710*/  IMAD.IADD R3, R5, 0x1, R3 ;  /* 0x0000000105037824 */ /* 0x000fe200078e0203 */
[----:B------:R-:W4:Y:S01]  /*4720*/  LDC R11, c[0x0][0x658] ;  /* 0x00019600ff0b7b82 */ /* 0x000f220000000800 */
[----:B0-----:R-:W-:-:S04]  /*4730*/  ISETP.NE.U32.AND P0, PT, R26, RZ, PT ;  /* 0x000000ff1a00720c */ /* 0x001fc80003f05070 */
[----:B------:R-:W-:-:S03]  /*4740*/  ISETP.NE.AND.EX P0, PT, R27, RZ, PT, P0 ;  /* 0x000000ff1b00720c */ /* 0x000fc60003f05300 */
[----:B------:R-:W0:Y:S01]  /*4750*/  LDC R9, c[0x0][0x144] ;  /* 0x00005100ff097b82 */ /* 0x000e220000000800 */
[-C--:B-1----:R-:W-:Y:S01]  /*4760*/  SHF.R.U64 R10, R4, R6.reuse, R3 ;  /* 0x00000006040a7219 */ /* 0x082fe20000001203 */
[----:B---3--:R-:W-:Y:S01]  /*4770*/  IMAD.MOV R7, RZ, RZ, -R7 ;  /* 0x000000ffff077224 */ /* 0x008fe200078e0a07 */
[----:B------:R-:W-:Y:S01]  /*4780*/  SHF.R.U32.HI R3, RZ, R6, R3 ;  /* 0x00000006ff037219 */ /* 0x000fe20000011603 */
[----:B------:R-:W-:-:S04]  /*4790*/  FMUL R6, R0, UR4 ;  /* 0x0000000400067c20 */ /* 0x000fc80008400000 */
[----:B------:R-:W1:Y:S01]  /*47a0*/  LDC R21, c[0x0][0x148] ;  /* 0x00005200ff157b82 */ /* 0x000e620000000800 */
[----:B------:R3:W0:Y:S01]  /*47b0*/  F2I.U32.TRUNC.NTZ R14, R6 ;  /* 0x00000006000e7305 */ /* 0x000622000020f000 */
[-CC-:B--2---:R-:W-:Y:S02]  /*47c0*/  SHF.R.U64 R13, R10, R8.reuse, R3.reuse ;  /* 0x000000080a0d7219 */ /* 0x184fe40000001203 */
[----:B------:R-:W-:-:S04]  /*47d0*/  SHF.R.U32.HI R0, RZ, R8, R3 ;  /* 0x00000008ff007219 */ /* 0x000fc80000011603 */
[----:B-----5:R-:W2:Y:S01]  /*47e0*/  LDC R24, c[0x0][0x648] ;  /* 0x00019200ff187b82 */ /* 0x020ea20000000800 */
[-CC-:B----4-:R-:W-:Y:S02]  /*47f0*/  SHF.R.U64 R15, R13, R11.reuse, R0.reuse ;  /* 0x0000000b0d0f7219 */ /* 0x190fe40000001200 */
[----:B------:R-:W-:-:S03]  /*4800*/  SHF.R.U32.HI R5, RZ, R11, R0 ;  /* 0x0000000bff057219 */ /* 0x000fc60000011600 */
[----:B------:R-:W-:Y:S02]  /*4810*/  IMAD.MOV.U32 R4, RZ, RZ, R15 ;  /* 0x000000ffff047224 */ /* 0x000fe400078e000f */
[----:B------:R-:W4:Y:S01]  /*4820*/  LDC R28, c[0x0][0x638] ;  /* 0x00018e00ff1c7b82 */ /* 0x000f220000000800 */
[----:B0-----:R-:W-:-:S07]  /*4830*/  IMAD R25, R9, R7, R12 ;  /* 0x0000000709197224 */ /* 0x001fce00078e020c */
[----:B------:R-:W0:Y:S08]  /*4840*/  LDC R29, c[0x0][0x610] ;  /* 0x00018400ff1d7b82 */ /* 0x000e300000000800 */
[----:B------:R-:W0:Y:S01]  /*4850*/  LDC R30, c[0x0][0x600] ;  /* 0x00018000ff1e7b82 */ /* 0x000e220000000800 */
[----:B-123--:R-:W-:Y:S05]  /*4860*/  @!P0 BRA `(.L_x_93) ;  /* 0x0000000000288947 */ /* 0x00efea0003800000 */
        /* <DEDUP_REMOVED lines=10> */
.L_x_93:
[----:B------:R-:W-:Y:S01]  /*4910*/  ISETP.NE.AND P0, PT, R2, 0x1, PT ;  /* 0x000000010200780c */ /* 0x000fe20003f05270 */
[----:B------:R-:W-:Y:S01]  /*4920*/  IMAD.MOV R14, RZ, RZ, -R14 ;  /* 0x000000ffff0e7224 */ /* 0x000fe200078e0a0e */
[----:B------:R-:W-:Y:S02]  /*4930*/  SHF.R.U64 R3, R4, R24, R5 ;  /* 0x0000001804037219 */ /* 0x000fe40000001205 */
[----:B------:R-:W-:Y:S02]  /*4940*/  LOP3.LUT R0, R13, R64, RZ, 0xc0, !PT ;  /* 0x000000400d007212 */ /* 0x000fe400078ec0ff */
[----:B------:R-:W-:Y:S01]  /*4950*/  LOP3.LUT R10, R10, R63, RZ, 0xc0, !PT ;  /* 0x0000003f0a0a7212 */ /* 0x000fe200078ec0ff */
[----:B------:R-:W-:Y:S02]  /*4960*/  IMAD.MOV R4, RZ, RZ, -R3 ;  /* 0x000000ffff047224 */ /* 0x000fe400078e0a03 */
[----:B------:R-:W-:Y:S02]  /*4970*/  IMAD R0, R59, R3, R0 ;  /* 0x000000033b007224 */ /* 0x000fe400078e0200 */
[----:B----4-:R-:W-:-:S02]  /*4980*/  IMAD R3, R4, R28, R15 ;  /* 0x0000001c04037224 */ /* 0x010fc400078e020f */
[----:B------:R-:W-:Y:S02]  /*4990*/  @P0 IMAD R25, R21, R14, R20 ;  /* 0x0000000e15190224 */ /* 0x000fe400078e0214 */
[----:B0-----:R-:W-:Y:S02]  /*49a0*/  IMAD R5, R3, R30, R10 ;  /* 0x0000001e03057224 */ /* 0x001fe400078e020a */
[----:B------:R-:W-:Y:S02]  /*49b0*/  IMAD R0, R0, R29, R25 ;  /* 0x0000001d00007224 */ /* 0x000fe400078e0219 */
[----:B------:R-:W-:-:S03]  /*49c0*/  IMAD.MOV.U32 R4, RZ, RZ, 0x1 ;  /* 0x00000001ff047424 */ /* 0x000fc600078e00ff */
[----:B------:R-:W-:Y:S02]  /*49d0*/  SEL R68, R5, R0, !P0 ;  /* 0x0000000005447207 */ /* 0x000fe40004000000 */
[----:B------:R-:W-:Y:S02]  /*49e0*/  PRMT R3, R4, 0x7610, R3 ;  /* 0x0000761004037816 */ /* 0x000fe40000000003 */
[----:B------:R-:W-:-:S07]  /*49f0*/  SEL R0, R0, R5, !P0 ;  /* 0x0000000500007207 */ /* 0x000fce0004000000 */
.L_x_91:
[----:B------:R-:W-:Y:S01]  /*4a00*/  LOP3.LUT P0, RZ, R3, 0xff, RZ, 0xc0, !PT ;  /* 0x000000ff03ff7812 */ /* 0x000fe2000780c0ff */
[----:B------:R-:W-:Y:S01]  /*4a10*/  UIMAD.WIDE.U32 UR4, UR42, -0x55555555, URZ ;  /* 0xaaaaaaab2a0478a5 */ /* 0x000fe2000f8e003f */
[----:B------:R-:W-:-:S03]  /*4a20*/  IMAD.MOV.U32 R69, RZ, RZ, R0 ;  /* 0x000000ffff457224 */ /* 0x000fc600078e0000 */
[----:B------:R-:W-:-:S04]  /*4a30*/  USHF.R.U32.HI UR4, URZ, 0x1, UR5 ;  /* 0x000000013f047899 */ /* 0x000fc80008011605 */
[----:B------:R-:W-:-:S04]  /*4a40*/  UIMAD UR42, UR4, -0x3, UR42 ;  /* 0xfffffffd042a78a4 */ /* 0x000fc8000f8e022a */
[----:B------:R-:W-:Y:S08]  /*4a50*/  @P0 BRA `(.L_x_94) ;  /* 0xffffffc400d00947 */ /* 0x000ff0000383ffff */
[----:B------:R-:W-:Y:S05]  /*4a60*/  EXIT ;  /* 0x000000000000794d */ /* 0x000fea0003800000 */
.L_x_3:
        /* <DEDUP_REMOVED lines=26> */
.L_x_96:
[--C-:B------:R-:W-:Y:S01]  /*4c10*/  SHF.R.U64 R14, R12, R20, R13.reuse ;  /* 0x000000140c0e7219 */ /* 0x100fe2000000120d */
[----:B------:R-:W0:Y:S01]  /*4c20*/  LDC R24, c[0x0][0x618] ;  /* 0x00018600ff187b82 */ /* 0x000e220000000800 */
[----:B------:R-:W-:Y:S01]  /*4c30*/  I2FP.F32.U32 R8, R6 ;  /* 0x0000000600087245 */ /* 0x000fe20000201000 */
[----:B------:R-:W-:Y:S01]  /*4c40*/  ULDC UR4, c[0x0][0x150] ;  /* 0x0000540000047ab9 */ /* 0x000fe20000000800 */
[----:B------:R-:W-:Y:S02]  /*4c50*/  SHF.R.U32.HI R7, RZ, R20, R13 ;  /* 0x00000014ff077219 */ /* 0x000fe4000001160d */
[----:B------:R-:W-:Y:S01]  /*4c60*/  IADD3 R11, P0, RZ, -R14, RZ ;  /* 0x8000000eff0b7210 */ /* 0x000fe20007f1e0ff */
[----:B------:R-:W-:Y:S01]  /*4c70*/  FMUL R13, R8, UR4 ;  /* 0x00000004080d7c20 */ /* 0x000fe20008400000 */
[----:B------:R-:W-:Y:S01]  /*4c80*/  ULDC UR4, c[0x0][0x154] ;  /* 0x0000550000047ab9 */ /* 0x000fe20000000800 */
[----:B------:R-:W1:Y:S02]  /*4c90*/  LDC.64 R26, c[0x0][0x640] ;  /* 0x00019000ff1a7b82 */ /* 0x000e640000000a00 */
[----:B------:R-:W-:-:S02]  /*4ca0*/  IMAD.X R7, RZ, RZ, ~R7, P0 ;  /* 0x000000ffff077224 */ /* 0x000fc400000e0e07 */
[----:B------:R-:W2:Y:S01]  /*4cb0*/  F2I.U32.TRUNC.NTZ R13, R13 ;  /* 0x0000000d000d7305 */ /* 0x000ea2000020f000 */
[----:B------:R-:W-:-:S03]  /*4cc0*/  IMAD.WIDE.U32 R8, R11, R22, R16 ;  /* 0x000000160b087225 */ /* 0x000fc600078e0010 */
[----:B------:R-:W3:Y:S01]  /*4cd0*/  LDC R15, c[0x0][0x144] ;  /* 0x00005100ff0f7b82 */ /* 0x000ee20000000800 */
[----:B------:R-:W-:-:S04]  /*4ce0*/  IMAD R10, R7, R22, RZ ;  /* 0x00000016070a7224 */ /* 0x000fc800078e02ff */
[----:B------:R-:W-:Y:S02]  /*4cf0*/  IMAD R7, R11, R23, R10 ;  /* 0x000000170b077224 */ /* 0x000fe400078e020a */
[----:B------:R-:W-:Y:S01]  /*4d00*/  IMAD.MOV.U32 R10, RZ, RZ, -0x1 ;  /* 0xffffffffff0a7424 */ /* 0x000fe200078e00ff */
[----:B------:R-:W4:Y:S01]  /*4d10*/  LDC R20, c[0x0][0x608] ;  /* 0x00018200ff147b82 */ /* 0x000f220000000800 */
[----:B------:R-:W-:Y:S01]  /*4d20*/  IMAD.IADD R7, R9, 0x1, R7 ;  /* 0x0000000109077824 */ /* 0x000fe200078e0207 */
[----:B------:R-:W-:-:S04]  /*4d30*/  I2FP.F32.U32 R9, R5 ;  /* 0x0000000500097245 */ /* 0x000fc80000201000 */
[-C--:B0-----:R-:W-:Y:S01]  /*4d40*/  SHF.R.U64 R12, R8, R24.reuse, R7 ;  /* 0x00000018080c7219 */ /* 0x081fe20000001207 */
[----:B--2---:R-:W-:Y:S01]  /*4d50*/  IMAD.MOV R8, RZ, RZ, -R13 ;  /* 0x000000ffff087224 */ /* 0x004fe200078e0a0d */
[----:B------:R-:W0:Y:S01]  /*4d60*/  LDC R11, c[0x0][0x658] ;  /* 0x00019600ff0b7b82 */ /* 0x000e220000000800 */
[----:B-1----:R-:W-:Y:S01]  /*4d70*/  ISETP.NE.U32.AND P0, PT, R26, RZ, PT ;  /* 0x000000ff1a00720c */ /* 0x002fe20003f05070 */
[----:B------:R-:W-:Y:S01]  /*4d80*/  FMUL R9, R9, UR4 ;  /* 0x0000000409097c20 */ /* 0x000fe20008400000 */
[----:B------:R-:W-:Y:S02]  /*4d90*/  SHF.R.U32.HI R7, RZ, R24, R7 ;  /* 0x00000018ff077219 */ /* 0x000fe40000011607 */
[----:B------:R-:W-:-:S03]  /*4da0*/  ISETP.NE.AND.EX P0, PT, R27, RZ, PT, P0 ;  /* 0x000000ff1b00720c */ /* 0x000fc60003f05300 */
[----:B------:R-:W1:Y:S01]  /*4db0*/  LDC R22, c[0x0][0x148] ;  /* 0x00005200ff167b82 */ /* 0x000e620000000800 */
[----:B---3--:R-:W-:Y:S02]  /*4dc0*/  IMAD R23, R15, R8, R6 ;  /* 0x000000080f177224 */ /* 0x008fe400078e0206 */
[----:B------:R-:W-:-:S05]  /*4dd0*/  IMAD.MOV.U32 R8, RZ, RZ, 0x1 ;  /* 0x00000001ff087424 */ /* 0x000fca00078e00ff */
[----:B------:R-:W2:Y:S01]  /*4de0*/  LDC R21, c[0x0][0x600] ;  /* 0x00018000ff157b82 */ /* 0x000ea20000000800 */
[-CC-:B----4-:R-:W-:Y:S02]  /*4df0*/  SHF.R.U64 R15, R12, R20.reuse, R7.reuse ;  /* 0x000000140c0f7219 */ /* 0x190fe40000001207 */
[----:B------:R-:W-:Y:S02]  /*4e00*/  SHF.R.U32.HI R6, RZ, R20, R7 ;  /* 0x00000014ff067219 */ /* 0x000fe40000011607 */
[----:B------:R3:W4:Y:S03]  /*4e10*/  F2I.U32.TRUNC.NTZ R20, R9 ;  /* 0x0000000900147305 */ /* 0x000726000020f000 */
[----:B------:R-:W1:Y:S01]  /*4e20*/  LDC R25, c[0x0][0x648] ;  /* 0x00019200ff197b82 */ /* 0x000e620000000800 */
[-C--:B0-----:R-:W-:Y:S02]  /*4e30*/  SHF.R.U64 R19, R15, R11.reuse, R6 ;  /* 0x0000000b0f137219 */ /* 0x081fe40000001206 */
[----:B------:R-:W-:-:S02]  /*4e40*/  SHF.L.U32 R10, R10, R11, RZ ;  /* 0x0000000b0a0a7219 */ /* 0x000fc400000006ff */
[-C--:B------:R-:W-:Y:S01]  /*4e50*/  SHF.R.U32.HI R7, RZ, R11.reuse, R6 ;  /* 0x0000000bff077219 */ /* 0x080fe20000011606 */
[----:B------:R-:W-:Y:S01]  /*4e60*/  IMAD.MOV.U32 R6, RZ, RZ, R19 ;  /* 0x000000ffff067224 */ /* 0x000fe200078e0013 */
[----:B------:R-:W-:Y:S01]  /*4e70*/  SHF.L.U32 R24, R8, R11, RZ ;  /* 0x0000000b08187219 */ /* 0x000fe200000006ff */
[----:B------:R-:W0:Y:S01]  /*4e80*/  LDC R28, c[0x0][0x638] ;  /* 0x00018e00ff1c7b82 */ /* 0x000e220000000800 */
[----:B------:R-:W-:-:S07]  /*4e90*/  LOP3.LUT R30, RZ, R10, RZ, 0x33, !PT ;  /* 0x0000000aff1e7212 */ /* 0x000fce00078e33ff */
[----:B------:R-:W0:Y:S01]  /*4ea0*/  LDC R29, c[0x0][0x610] ;  /* 0x00018400ff1d7b82 */ /* 0x000e220000000800 */
[----:B---34-:R-:W-:Y:S05]  /*4eb0*/  @!P0 BRA `(.L_x_97) ;  /* 0x0000000000288947 */ /* 0x018fea0003800000 */
[----:B------:R-:W3:Y:S02]  /*4ec0*/  LDC R6, c[0x0][0x64c] ;  /* 0x00019300ff067b82 */ /* 0x000ee40000000800 */
[----:B---3--:R-:W-:-:S05]  /*4ed0*/  IADD3 R11, P0, R19, R6, RZ ;  /* 0x00000006130b7210 */ /* 0x008fca0007f1e0ff */
        /* <DEDUP_REMOVED lines=8> */
.L_x_97:
[----:B------:R-:W-:Y:S01]  /*4f60*/  ISETP.NE.AND P0, PT, R2, 0x1, PT ;  /* 0x000000010200780c */ /* 0x000fe20003f05270 */
[----:B--2---:R-:W-:Y:S01]  /*4f70*/  VIADD R9, R21, 0xffffffff ;  /* 0xffffffff15097836 */ /* 0x004fe20000000000 */
[----:B-1----:R-:W-:Y:S01]  /*4f80*/  SHF.R.U64 R7, R6, R25, R7 ;  /* 0x0000001906077219 */ /* 0x002fe20000001207 */
[----:B------:R-:W-:Y:S01]  /*4f90*/  IMAD.MOV R20, RZ, RZ, -R20 ;  /* 0x000000ffff147224 */ /* 0x000fe200078e0a14 */
[----:B------:R-:W-:Y:S02]  /*4fa0*/  LOP3.LUT R6, R15, R30, RZ, 0xc0, !PT ;  /* 0x0000001e0f067212 */ /* 0x000fe400078ec0ff */
[----:B------:R-:W-:Y:S01]  /*4fb0*/  LOP3.LUT R12, R12, R9, RZ, 0xc0, !PT ;  /* 0x000000090c0c7212 */ /* 0x000fe200078ec0ff */
[----:B------:R-:W-:Y:S02]  /*4fc0*/  IMAD.MOV R8, RZ, RZ, -R7 ;  /* 0x000000ffff087224 */ /* 0x000fe400078e0a07 */
[----:B------:R-:W-:Y:S02]  /*4fd0*/  IMAD R6, R24, R7, R6 ;  /* 0x0000000718067224 */ /* 0x000fe400078e0206 */
[----:B------:R-:W-:-:S02]  /*4fe0*/  IMAD.MOV.U32 R9, RZ, RZ, 0x1 ;  /* 0x00000001ff097424 */ /* 0x000fc400078e00ff */
[----:B------:R-:W-:Y:S02]  /*4ff0*/  @P0 IMAD R23, R22, R20, R5 ;  /* 0x0000001416170224 */ /* 0x000fe400078e0205 */
[----:B0-----:R-:W-:Y:S02]  /*5000*/  IMAD R5, R8, R28, R19 ;  /* 0x0000001c08057224 */ /* 0x001fe400078e0213 */
[----:B------:R-:W-:Y:S02]  /*5010*/  IMAD R19, R6, R29, R23 ;  /* 0x0000001d06137224 */ /* 0x000fe400078e0217 */
[----:B------:R-:W-:Y:S02]  /*5020*/  IMAD R6, R5, R21, R12 ;  /* 0x0000001505067224 */ /* 0x000fe400078e020c */
[----:B------:R-:W-:-:S03]  /*5030*/  IMAD.MOV.U32 R8, RZ, RZ, R14 ;  /* 0x000000ffff087224 */ /* 0x000fc600078e000e */
[----:B------:R-:W-:Y:S02]  /*5040*/  SEL R20, R6, R19, !P0 ;  /* 0x0000001306147207 */ /* 0x000fe40004000000 */
[----:B------:R-:W-:-:S07]  /*5050*/  SEL R19, R19, R6, !P0 ;  /* 0x0000000613137207 */ /* 0x000fce0004000000 */
.L_x_95:
[----:B------:R-:W-:-:S08]  /*5060*/  NOP ;  /* 0x0000000000007918 */ /* 0x000fd00000000000 */
[----:B------:R-:W0:-:S00]  /*5070*/  USETMAXREG.DEALLOC.CTAPOOL 0x28 ;  /* 0x00000028000079c8 */ /* 0x000e0000080e0500 */
[----:B0-----:R-:W-:-:S13]  /*5080*/  ISETP.NE.AND P0, PT, R0, RZ, PT ;  /* 0x000000ff0000720c */ /* 0x001fda0003f05270 */
[----:B------:R-:W-:Y:S05]  /*5090*/  @P0 EXIT ;  /* 0x000000000000094d */ /* 0x000fea0003800000 */
[----:B------:R-:W-:Y:S01]  /*50a0*/  LOP3.LUT P0, RZ, R9, 0xff, RZ, 0xc0, !PT ;  /* 0x000000ff09ff7812 */ /* 0x000fe2000780c0ff */
[----:B------:R-:W-:Y:S02]  /*50b0*/  IMAD.MOV.U32 R0, RZ, RZ, 0x1 ;  /* 0x00000001ff007424 */ /* 0x000fe400078e00ff */
[----:B------:R-:W-:-:S10]  /*50c0*/  IMAD.MOV.U32 R12, RZ, RZ, RZ ;  /* 0x000000ffff0c7224 */ /* 0x000fd400078e00ff */
[----:B------:R-:W-:Y:S05]  /*50d0*/  @!P0 BRA `(.L_x_98) ;  /* 0x0000000c00448947 */ /* 0x000fea0003800000 */
[----:B------:R-:W0:Y:S01]  /*50e0*/  LDC R0, c[0x0][0x28c] ;  /* 0x0000a300ff007b82 */ /* 0x000e220000000800 */
[----:B------:R-:W-:Y:S01]  /*50f0*/  LOP3.LUT P0, RZ, R3, 0x1f, RZ, 0xc0, !PT ;  /* 0x0000001f03ff7812 */ /* 0x000fe2000780c0ff */
[----:B------:R-:W-:Y:S01]  /*5100*/  ULDC UR5, c[0x0][0x658] ;  /* 0x0001960000057ab9 */ /* 0x000fe20000000800 */
[----:B------:R-:W-:Y:S01]  /*5110*/  UMOV UR6, 0xffffffff ;  /* 0xffffffff00067882 */ /* 0x000fe20000000000 */
[----:B------:R-:W-:Y:S01]  /*5120*/  BSSY B0, `(.L_x_98) ;  /* 0x00000cc000007945 */ /* 0x000fe20003800000 */
[----:B------:R-:W-:Y:S01]  /*5130*/  USHF.L.U32 UR6, UR6, UR5, URZ ;  /* 0x0000000506067299 */ /* 0x000fe2000800063f */
[C---:B------:R-:W-:Y:S01]  /*5140*/  ISETP.NE.AND P2, PT, R4.reuse, RZ, PT ;  /* 0x000000ff0400720c */ /* 0x040fe20003f45270 */
[----:B------:R-:W-:Y:S01]  /*5150*/  IMAD.MOV.U32 R13, RZ, RZ, 0x1 ;  /* 0x00000001ff0d7424 */ /* 0x000fe200078e00ff */
[----:B------:R-:W-:Y:S01]  /*5160*/  ISETP.NE.OR P0, PT, R4, RZ, !P0 ;  /* 0x000000ff0400720c */ /* 0x000fe20004705670 */
[----:B------:R-:W-:Y:S01]  /*5170*/  IMAD.MOV.U32 R12, RZ, RZ, RZ ;  /* 0x000000ffff0c7224 */ /* 0x000fe200078e00ff */
[----:B------:R-:W-:Y:S01]  /*5180*/  LOP3.LUT R11, R18, 0x2, RZ, 0xfc, !PT ;  /* 0x00000002120b7812 */ /* 0x000fe200078efcff */
[----:B------:R-:W-:Y:S01]  /*5190*/  ULDC UR4, c[0x0][0x600] ;  /* 0x0001800000047ab9 */ /* 0x000fe20000000800 */
[----:B------:R-:W-:Y:S01]  /*51a0*/  UMOV UR7, 0x1 ;  /* 0x0000000100077882 */ /* 0x000fe20000000000 */
[----:B------:R-:W-:-:S02]  /*51b0*/  UIADD3 UR4, UR4, -0x1, URZ ;  /* 0xffffffff04047890 */ /* 0x000fc4000fffe03f */
[----:B------:R-:W-:Y:S02]  /*51c0*/  USHF.L.U32 UR5, UR7, UR5, URZ ;  /* 0x0000000507057299 */ /* 0x000fe4000800063f */
[----:B------:R-:W-:Y:S01]  /*51d0*/  ULOP3.LUT UR13, URZ, UR6, URZ, 0x33, !UPT ;  /* 0x000000063f0d7292 */ /* 0x000fe2000f8e333f */
[----:B------:R-:W-:Y:S01]  /*51e0*/  ULDC.64 UR22, c[0x0][0x198] ;  /* 0x0000660000167ab9 */ /* 0x000fe20000000a00 */
[----:B0-----:R-:W-:-:S05]  /*51f0*/  VIADD R0, R0, 0x7f ;  /* 0x0000007f00007836 */ /* 0x001fca0000000000 */
[----:B------:R-:W-:-:S04]  /*5200*/  SHF.R.S32.HI R3, RZ, 0x1f, R0 ;  /* 0x0000001fff037819 */ /* 0x000fc80000011400 */
[----:B------:R-:W-:Y:S01]  /*5210*/  LEA.HI R3, R3, R0, RZ, 0x7 ;  /* 0x0000000003037211 */ /* 0x000fe200078f38ff */
[----:B------:R-:W-:-:S03]  /*5220*/  IMAD.MOV.U32 R0, RZ, RZ, 0x1 ;  /* 0x00000001ff007424 */ /* 0x000fc600078e00ff */
[----:B------:R-:W-:-:S05]  /*5230*/  SHF.R.S32.HI R3, RZ, 0x7, R3 ;  /* 0x00000007ff037819 */ /* 0x000fca0000011403 */
[----:B------:R-:W-:-:S07]  /*5240*/  VIADD R10, R3, 0x1 ;  /* 0x00000001030a7836 */ /* 0x000fce0000000000 */
.L_x_110:
[----:B------:R-:W-:-:S03]  /*5250*/  UMOV UR6, 0xffffffff ;  /* 0xffffffff00067882 */ /* 0x000fc60000000000 */
[----:B------:R-:W-:Y:S05]  /*5260*/  BRA.DIV UR6, `(.L_x_99) ;  /* 0x0000000e06a87947 */ /* 0x000fea000b800000 */
[----:B------:R-:W-:-:S13]  /*5270*/  ELECT P6, URZ, PT ;  /* 0x00000000003f782f */ /* 0x000fda00038c0000 */
.L_x_120:
[----:B------:R-:W0:Y:S01]  /*5280*/  LDC R4, c[0x0][0x28c] ;  /* 0x0000a300ff047b82 */ /* 0x000e220000000800 */
[----:B------:R-:W-:Y:S01]  /*5290*/  BSSY B1, `(.L_x_100) ;  /* 0x0000043000017945 */ /* 0x000fe20003800000 */
[----:B0-----:R-:W-:-:S13]  /*52a0*/  ISETP.LT.OR P6, PT, R4, 0x1, !P6 ;  /* 0x000000010400780c */ /* 0x001fda00077c1670 */
[----:B------:R-:W-:Y:S05]  /*52b0*/  @P6 BRA `(.L_x_101) ;  /* 0x0000000400006947 */ /* 0x000fea0003800000 */
[----:B------:R-:W-:Y:S02]  /*52c0*/  IMAD.SHL.U32 R19, R19, 0x80, RZ ;  /* 0x0000008013137824 */ /* 0x000fe400078e00ff */
[----:B------:R-:W-:Y:S02]  /*52d0*/  IMAD.SHL.U32 R20, R20, 0x40, RZ ;  /* 0x0000004014147824 */ /* 0x000fe400078e00ff */
[----:B------:R-:W-:Y:S02]  /*52e0*/  IMAD.MOV.U32 R21, RZ, RZ, RZ ;  /* 0x000000ffff157224 */ /* 0x000fe400078e00ff */
[----:B------:R-:W-:Y:S02]  /*52f0*/  IMAD.MOV.U32 R4, RZ, RZ, R10 ;  /* 0x000000ffff047224 */ /* 0x000fe400078e000a */
[----:B------:R-:W-:Y:S02]  /*5300*/  IMAD.MOV.U32 R5, RZ, RZ, R0 ;  /* 0x000000ffff057224 */ /* 0x000fe400078e0000 */
[----:B------:R-:W-:-:S07]  /*5310*/  IMAD.MOV.U32 R6, RZ, RZ, R12 ;  /* 0x000000ffff067224 */ /* 0x000fce00078e000c */
.L_x_105:
[----:B------:R-:W0:Y:S01]  /*5320*/  S2R R14, SR_CgaCtaId ;  /* 0x00000000000e7919 */ /* 0x000e220000008800 */
[----:B------:R-:W-:Y:S01]  /*5330*/  MOV R7, 0x400 ;  /* 0x0000040000077802 */ /* 0x000fe20000000f00 */
[----:B------:R-:W1:Y:S03]  /*5340*/  @!P2 LDC R9, c[0x0][0x500] ;  /* 0x00014000ff09ab82 */ /* 0x000e660000000800 */
[----:B0-----:R-:W-:Y:S02]  /*5350*/  LEA R15, R14, R7, 0x18 ;  /* 0x000000070e0f7211 */ /* 0x001fe400078ec0ff */
[----:B------:R-:W-:-:S03]  /*5360*/  SHF.L.U32 R7, R5, 0x1f, RZ ;  /* 0x0000001f05077819 */ /* 0x000fc600000006ff */
[----:B------:R-:W-:-:S04]  /*5370*/  IMAD R14, R6, 0x8, R15 ;  /* 0x00000008060e7824 */ /* 0x000fc800078e020f */
[----:B------:R-:W0:Y:S02]  /*5380*/  SYNCS.PHASECHK.TRANS64.TRYWAIT P1, [R14+URZ+0x18], R7 ;  /* 0x000018070e0075a7 */ /* 0x000e24000802017f */
[----:B01----:R-:W-:Y:S05]  /*5390*/  @!P1 BRA `(.L_x_102) ;  /* 0x0000000c007c9947 */ /* 0x003fea0003800000 */
.L_x_121:
[----:B0-----:R-:W-:Y:S01]  /*53a0*/  PRMT R7, R11, 0x9910, RZ ;  /* 0x000099100b077816 */ /* 0x001fe200000000ff */
[----:B------:R0:W-:Y:S03]  /*53b0*/  @!P2 SYNCS.ARRIVE.TRANS64 RZ, [R14+URZ], R9 ;  /* 0x000000090effa9a7 */ /* 0x0001e6000800003f */
[----:B------:R-:W-:-:S13]  /*53c0*/  ISETP.NE.AND P1, PT, R7, 0x2, PT ;  /* 0x000000020700780c */ /* 0x000fda0003f25270 */
[----:B0-----:R-:W-:Y:S05]  /*53d0*/  @P1 BRA `(.L_x_103) ;  /* 0x0000000000041947 */ /* 0x001fea0003800000 */
[----:B------:R-:W-:Y:S01]  /*53e0*/  BPT.TRAP 0x1 ;  /* 0x000000040000795c */ /* 0x000fe20000300000 */
.L_x_103:
[----:B------:R-:W-:Y:S05]  /*53f0*/  @P0 BRA `(.L_x_104) ;  /* 0x0000000000040947 */ /* 0x000fea0003800000 */
[----:B------:R-:W-:Y:S01]  /*5400*/  BPT.TRAP 0x1 ;  /* 0x000000040000795c */ /* 0x000fe20000300000 */
.L_x_104:
[C-C-:B------:R-:W-:Y:S01]  /*5410*/  IMAD R7, R6.reuse, 0x8000, R15.reuse ;  /* 0x0000800006077824 */ /* 0x140fe200078e020f */
[----:B------:R-:W-:Y:S01]  /*5420*/  R2UR UR34, R21 ;  /* 0x00000000152272ca */ /* 0x000fe200000e0000 */
[----:B------:R-:W-:Y:S01]  /*5430*/  IMAD R15, R6, 0x4000, R15 ;  /* 0x00004000060f7824 */ /* 0x000fe200078e020f */
[----:B------:R-:W-:Y:S01]  /*5440*/  R2UR UR33, R14 ;  /* 0x000000000e2172ca */ /* 0x000fe200000e0000 */
[----:B------:R-:W-:Y:S01]  /*5450*/  VIADD R4, R4, 0xffffffff ;  /* 0xffffffff04047836 */ /* 0x000fe20000000000 */
[----:B------:R-:W-:Y:S01]  /*5460*/  R2UR UR24, R7 ;  /* 0x00000000071872ca */ /* 0x000fe200000e0000 */
[----:B------:R-:W-:Y:S01]  /*5470*/  UIADD3 UR6, UP0, UR22, 0xf0, URZ ;  /* 0x000000f016067890 */ /* 0x000fe2000ff1e03f */
[----:B------:R-:W-:Y:S01]  /*5480*/  R2UR UR8, R15 ;  /* 0x000000000f0872ca */ /* 0x000fe200000e0000 */
[----:B------:R-:W-:Y:S01]  /*5490*/  UIADD3 UR30, UP1, UR22, 0x1f0, URZ ;  /* 0x000001f0161e7890 */ /* 0x000fe2000ff3e03f */
[----:B------:R-:W-:Y:S01]  /*54a0*/  R2UR UR36, R8 ;  /* 0x00000000082472ca */ /* 0x000fe200000e0000 */
[----:B------:R-:W-:Y:S01]  /*54b0*/  UIADD3.X UR7, URZ, UR23, URZ, UP0, !UPT ;  /* 0x000000173f077290 */ /* 0x000fe200087fe43f */
[----:B------:R-:W-:Y:S01]  /*54c0*/  R2UR UR35, R19 ;  /* 0x00000000132372ca */ /* 0x000fe200000e0000 */
[----:B------:R-:W-:Y:S01]  /*54d0*/  UIADD3.X UR31, URZ, UR23, URZ, UP1, !UPT ;  /* 0x000000173f1f7290 */ /* 0x000fe20008ffe43f */
[----:B------:R-:W-:Y:S01]  /*54e0*/  R2UR UR19, R20 ;  /* 0x00000000141372ca */ /* 0x000fe200000e0000 */
[----:B------:R-:W-:Y:S01]  /*54f0*/  UIADD3 UR26, UR34, 0x40, URZ ;  /* 0x00000040221a7890 */ /* 0x000fe2000fffe03f */
[----:B------:R-:W-:Y:S01]  /*5500*/  ISETP.GT.AND P3, PT, R4, 0x1, PT ;  /* 0x000000010400780c */ /* 0x000fe20003f64270 */
[----:B------:R-:W-:Y:S01]  /*5510*/  VIADD R6, R6, 0x1 ;  /* 0x0000000106067836 */ /* 0x000fe20000000000 */
[----:B------:R-:W-:Y:S01]  /*5520*/  UMOV UR14, 0x0 ;  /* 0x00000000000e7882 */ /* 0x000fe20000000000 */
[----:B------:R-:W-:Y:S01]  /*5530*/  UIADD3 UR32, UR24, 0x100, URZ ;  /* 0x0000010018207890 */ /* 0x000fe2000fffe03f */
[----:B------:R-:W-:Y:S01]  /*5540*/  VIADD R21, R21, 0x80 ;  /* 0x0000008015157836 */ /* 0x000fe20000000000 */
[----:B------:R-:W-:Y:S01]  /*5550*/  UIADD3 UR24, UR24, 0x4100, URZ ;  /* 0x0000410018187890 */ /* 0x000fe2000fffe03f */
[----:B------:R-:W-:Y:S01]  /*5560*/  ISETP.NE.AND P1, PT, R6, 0x3, PT ;  /* 0x000000030600780c */ /* 0x000fe20003f25270 */
[----:B------:R-:W-:-:S02]  /*5570*/  UIADD3 UR16, UR8, 0x18100, URZ ;  /* 0x0001810008107890 */ /* 0x000fc4000fffe03f */
[----:B------:R-:W-:Y:S01]  /*5580*/  UIADD3 UR8, UR8, 0x1a100, URZ ;  /* 0x0001a10008087890 */ /* 0x000fe2000fffe03f */
[----:B------:R-:W-:Y:S01]  /*5590*/  SEL R14, RZ, 0x1, P1 ;  /* 0x00000001ff0e7807 */ /* 0x000fe20000800000 */
[----:B------:R-:W-:Y:S01]  /*55a0*/  UMOV UR15, 0x10000000 ;  /* 0x10000000000f7882 */ /* 0x000fe20000000000 */
[----:B------:R-:W-:Y:S01]  /*55b0*/  UMOV UR25, UR33 ;  /* 0x0000002100197c82 */ /* 0x000fe20008000000 */
[----:B------:R-:W-:Y:S01]  /*55c0*/  UMOV UR28, UR36 ;  /* 0x00000024001c7c82 */ /* 0x000fe20008000000 */
[----:B------:R-:W-:Y:S01]  /*55d0*/  UMOV UR27, UR35 ;  /* 0x00000023001b7c82 */ /* 0x000fe20008000000 */
[----:B------:R-:W-:Y:S01]  /*55e0*/  UMOV UR17, UR33 ;  /* 0x0000002100117c82 */ /* 0x000fe20008000000 */
[----:B------:R-:W-:Y:S01]  /*55f0*/  UMOV UR18, UR34 ;  /* 0x0000002200127c82 */ /* 0x000fe20008000000 */
[----:B------:R-:W-:Y:S01]  /*5600*/  UMOV UR20, UR36 ;  /* 0x0000002400147c82 */ /* 0x000fe20008000000 */
[----:B------:R0:W-:Y:S01]  /*5610*/  UTMALDG.3D [UR32], [UR6], desc[UR14] ;  /* 0x00000e20060075b4 */ /* 0x0001e20008011000 */
[----:B------:R-:W-:Y:S01]  /*5620*/  UMOV UR9, UR33 ;  /* 0x0000002100097c82 */ /* 0x000fe20008000000 */
[----:B------:R-:W-:Y:S01]  /*5630*/  UMOV UR11, UR19 ;  /* 0x00000013000b7c82 */ /* 0x000fe20008000000 */
[----:B------:R-:W-:Y:S01]  /*5640*/  UMOV UR12, UR36 ;  /* 0x00000024000c7c82 */ /* 0x000fe20008000000 */
[----:B------:R-:W-:Y:S01]  /*5650*/  UMOV UR10, UR26 ;  /* 0x0000001a000a7c82 */ /* 0x000fe20008000000 */
[----:B------:R-:W-:-:S02]  /*5660*/  LOP3.LUT R5, R5, R14, RZ, 0x3c, !PT ;  /* 0x0000000e05057212 */ /* 0x000fc400078e3cff */
[----:B------:R-:W-:Y:S01]  /*5670*/  SEL R6, R6, RZ, P1 ;  /* 0x000000ff06067207 */ /* 0x000fe20000800000 */
[----:B------:R0:W-:Y:S01]  /*5680*/  UTMALDG.3D [UR24], [UR6], desc[UR14] ;  /* 0x00000e18060075b4 */ /* 0x0001e20008011000 */
[----:B------:R0:W-:Y:S01]  /*5690*/  UTMALDG.3D [UR16], [UR30], desc[UR14] ;  /* 0x00000e101e0075b4 */ /* 0x0001e20008011000 */
[----:B------:R0:W-:Y:S02]  /*56a0*/  UTMALDG.3D [UR8], [UR30], desc[UR14] ;  /* 0x00000e081e0075b4 */ /* 0x0001e40008011000 */
[----:B0-----:R-:W-:Y:S05]  /*56b0*/  @P3 BRA `(.L_x_105) ;  /* 0xfffffffc00183947 */ /* 0x001fea000383ffff */
.L_x_101:
[----:B------:R-:W-:Y:S05]  /*56c0*/  BSYNC B1 ;  /* 0x0000000000017941 */ /* 0x000fea0003800000 */
.L_x_100:
[----:B------:R-:W-:Y:S01]  /*56d0*/  LOP3.LUT P3, RZ, R13, 0xff, RZ, 0xc0, !PT ;  /* 0x000000ff0dff7812 */ /* 0x000fe2000786c0ff */
[----:B------:R-:W-:Y:S01]  /*56e0*/  IMAD.IADD R12, R3, 0x1, R12 ;  /* 0x00000001030c7824 */ /* 0x000fe200078e020c */
[----:B------:R-:W-:Y:S01]  /*56f0*/  IADD3 R16, P4, R16, UR38, RZ ;  /* 0x0000002610107c10 */ /* 0x000fe2000ff9e0ff */
[----:B------:R-:W-:Y:S01]  /*5700*/  ULDC.64 UR6, c[0x0][0x650] ;  /* 0x0001940000067ab9 */ /* 0x000fe20000000a00 */
[----:B------:R-:W-:Y:S01]  /*5710*/  BSSY B1, `(.L_x_106) ;  /* 0x000006a000017945 */ /* 0x000fe20003800000 */
[----:B------:R-:W-:Y:S01]  /*5720*/  IMAD.MOV.U32 R19, RZ, RZ, -0x1 ;  /* 0xffffffffff137424 */ /* 0x000fe200078e00ff */
[----:B------:R-:W-:Y:S01]  /*5730*/  ISETP.GT.U32.AND P1, PT, R12, 0x2, PT ;  /* 0x000000020c00780c */ /* 0x000fe20003f24070 */
[----:B------:R-:W-:Y:S01]  /*5740*/  IMAD.MOV.U32 R20, RZ, RZ, -0x1 ;  /* 0xffffffffff147424 */ /* 0x000fe200078e00ff */
[----:B------:R-:W-:Y:S01]  /*5750*/  IADD3.X R17, R17, UR41, RZ, P4, !PT ;  /* 0x0000002911117c10 */ /* 0x000fe2000a7fe4ff */
[----:B------:R-:W-:Y:S01]  /*5760*/  IMAD.MOV.U32 R8, RZ, RZ, -0x1 ;  /* 0xffffffffff087424 */ /* 0x000fe200078e00ff */
[----:B------:R-:W-:-:S02]  /*5770*/  ISETP.LT.U32.AND P1, PT, R3, 0x3, P1 ;  /* 0x000000030300780c */ /* 0x000fc40000f21070 */
[----:B------:R-:W-:Y:S01]  /*5780*/  PRMT R13, RZ, 0x7610, R13 ;  /* 0x00007610ff0d7816 */ /* 0x000fe2000000000d */
[----:B------:R-:W0:Y:S01]  /*5790*/  @P3 S2R R5, SR_CgaCtaId ;  /* 0x0000000000053919 */ /* 0x000e220000008800 */
[----:B------:R-:W-:-:S04]  /*57a0*/  @P3 MOV R4, 0x400 ;  /* 0x0000040000043802 */ /* 0x000fc80000000f00 */
[----:B0-----:R-:W-:Y:S01]  /*57b0*/  @P3 LEA R6, R5, R4, 0x18 ;  /* 0x0000000405063211 */ /* 0x001fe200078ec0ff */
[----:B------:R-:W-:-:S03]  /*57c0*/  IMAD.WIDE.U32 R4, R12, -0x55555555, RZ ;  /* 0xaaaaaaab0c047825 */ /* 0x000fc600078e00ff */
[----:B------:R0:W-:Y:S01]  /*57d0*/  @P3 SYNCS.ARRIVE.TRANS64.A1T0 RZ, [R6+URZ+0x48], RZ ;  /* 0x000048ff06ff39a7 */ /* 0x0001e2000810003f */
[----:B------:R-:W-:Y:S02]  /*57e0*/  ISETP.GE.U32.AND P3, PT, R3, 0x3, PT ;  /* 0x000000030300780c */ /* 0x000fe40003f66070 */
[----:B------:R-:W-:Y:S02]  /*57f0*/  SHF.R.U32.HI R7, RZ, 0x1, R5 ;  /* 0x00000001ff077819 */ /* 0x000fe40000011605 */
[----:B------:R-:W-:Y:S02]  /*5800*/  SEL R5, RZ, 0x1, !P1 ;  /* 0x00000001ff057807 */ /* 0x000fe40004800000 */
[----:B------:R-:W-:Y:S01]  /*5810*/  ISETP.GE.U32.AND P1, PT, R16, UR6, PT ;  /* 0x0000000610007c0c */ /* 0x000fe2000bf26070 */
[----:B------:R-:W-:Y:S01]  /*5820*/  IMAD R12, R7, -0x3, R12 ;  /* 0xfffffffd070c7824 */ /* 0x000fe200078e020c */
[----:B------:R-:W-:Y:S02]  /*5830*/  LOP3.LUT R0, R0, R5, RZ, 0x3c, !PT ;  /* 0x0000000500007212 */ /* 0x000fe400078e3cff */
[----:B------:R-:W-:-:S02]  /*5840*/  ISETP.GE.U32.AND.EX P1, PT, R17, UR7, PT, P1 ;  /* 0x0000000711007c0c */ /* 0x000fc4000bf26110 */
[----:B------:R-:W-:Y:S02]  /*5850*/  PRMT R4, RZ, 0x7610, R4 ;  /* 0x00007610ff047816 */ /* 0x000fe40000000004 */
[----:B------:R-:W-:-:S09]  /*5860*/  @P3 LOP3.LUT R0, R0, 0x1, R7, 0x78, !PT ;  /* 0x0000000100003812 */ /* 0x000fd200078e7807 */
[----:B0-----:R-:W-:Y:S05]  /*5870*/  @P1 BRA `(.L_x_107) ;  /* 0x00000004004c1947 */ /* 0x001fea0003800000 */
[----:B------:R-:W-:Y:S01]  /*5880*/  ULDC.64 UR6, c[0x0][0x628] ;  /* 0x00018a0000067ab9 */ /* 0x000fe20000000a00 */
[----:B------:R-:W0:Y:S01]  /*5890*/  S2R R15, SR_CTAID.X ;  /* 0x00000000000f7919 */ /* 0x000e220000002500 */
[----:B------:R-:W-:Y:S01]  /*58a0*/  ISETP.NE.U32.AND P1, PT, RZ, UR6, PT ;  /* 0x00000006ff007c0c */ /* 0x000fe2000bf25070 */
[----:B------:R-:W-:Y:S01]  /*58b0*/  ULDC UR9, c[0x0][0x630] ;  /* 0x00018c0000097ab9 */ /* 0x000fe20000000800 */
[----:B------:R-:W-:Y:S01]  /*58c0*/  IMAD.MOV.U32 R4, RZ, RZ, R16 ;  /* 0x000000ffff047224 */ /* 0x000fe200078e0010 */
[----:B------:R-:W1:Y:S01]  /*58d0*/  S2R R14, SR_CTAID.Y ;  /* 0x00000000000e7919 */ /* 0x000e620000002600 */
[----:B------:R-:W-:Y:S01]  /*58e0*/  ISETP.NE.AND.EX P1, PT, RZ, UR7, PT, P1 ;  /* 0x00000007ff007c0c */ /* 0x000fe2000bf25310 */
[----:B------:R-:W-:-:S12]  /*58f0*/  IMAD.MOV.U32 R5, RZ, RZ, R17 ;  /* 0x000000ffff057224 */ /* 0x000fd800078e0011 */
[----:B------:R-:W-:Y:S05]  /*5900*/  @!P1 BRA `(.L_x_108) ;  /* 0x0000000000289947 */ /* 0x000fea0003800000 */
[----:B------:R-:W-:Y:S02]  /*5910*/  ULDC UR8, c[0x0][0x634] ;  /* 0x00018d0000087ab9 */ /* 0x000fe40000000800 */
[----:B------:R-:W-:-:S05]  /*5920*/  IADD3 R9, P1, R16, UR8, RZ ;  /* 0x0000000810097c10 */ /* 0x000fca000ff3e0ff */
[----:B------:R-:W-:-:S04]  /*5930*/  IMAD.X R19, RZ, RZ, R17, P1 ;  /* 0x000000ffff137224 */ /* 0x000fc800008e0611 */
[----:B------:R-:W-:-:S04]  /*5940*/  IMAD.WIDE.U32 R6, R19, UR6, RZ ;  /* 0x0000000613067c25 */ /* 0x000fc8000f8e00ff */
[----:B------:R-:W-:-:S04]  /*5950*/  IMAD.WIDE.U32 R6, P1, R9, UR7, R6 ;  /* 0x0000000709067c25 */ /* 0x000fc8000f820006 */
[----:B------:R-:W-:-:S04]  /*5960*/  IMAD.WIDE.U32 R8, R9, UR6, RZ ;  /* 0x0000000609087c25 */ /* 0x000fc8000f8e00ff */
[----:B------:R-:W-:Y:S01]  /*5970*/  IMAD.X R5, RZ, RZ, RZ, P1 ;  /* 0x000000ffff057224 */ /* 0x000fe200008e06ff */
[----:B------:R-:W-:Y:S01]  /*5980*/  IADD3 RZ, P1, R9, R6, RZ ;  /* 0x0000000609ff7210 */ /* 0x000fe20007f3e0ff */
[----:B------:R-:W-:-:S04]  /*5990*/  IMAD.MOV.U32 R4, RZ, RZ, R7 ;  /* 0x000000ffff047224 */ /* 0x000fc800078e0007 */
[----:B------:R-:W-:-:S08]  /*59a0*/  IMAD.WIDE.U32.X R4, R19, UR7, R4, P1 ;  /* 0x0000000713047c25 */ /* 0x000fd000088e0404 */
.L_x_108:
[--C-:B------:R-:W-:Y:S01]  /*59b0*/  SHF.R.U64 R8, R4, UR9, R5.reuse ;  /* 0x0000000904087c19 */ /* 0x100fe20008001205 */
[----:B------:R-:W-:Y:S01]  /*59c0*/  ULDC.64 UR6, c[0x0][0x620] ;  /* 0x0001880000067ab9 */ /* 0x000fe20000000a00 */
[----:B------:R-:W-:Y:S01]  /*59d0*/  SHF.R.U32.HI R4, RZ, UR9, R5 ;  /* 0x00000009ff047c19 */ /* 0x000fe20008011605 */
[----:B------:R-:W2:Y:S01]  /*59e0*/  LDC R24, c[0x0][0x144] ;  /* 0x00005100ff187b82 */ /* 0x000ea20000000800 */
[----:B------:R-:W-:Y:S01]  /*59f0*/  IADD3 R7, P1, RZ, -R8, RZ ;  /* 0x80000008ff077210 */ /* 0x000fe20007f3e0ff */
[----:B------:R-:W-:Y:S01]  /*5a00*/  ULDC.64 UR10, c[0x0][0x640] ;  /* 0x00019000000a7ab9 */ /* 0x000fe20000000a00 */
[----:B0-----:R-:W-:Y:S01]  /*5a10*/  I2FP.F32.U32 R9, R15 ;  /* 0x0000000f00097245 */ /* 0x001fe20000201000 */
[----:B------:R-:W-:Y:S02]  /*5a20*/  ULDC UR8, c[0x0][0x608] ;  /* 0x0001820000087ab9 */ /* 0x000fe40000000800 */
[----:B------:R-:W-:Y:S01]  /*5a30*/  IMAD.X R4, RZ, RZ, ~R4, P1 ;  /* 0x000000ffff047224 */ /* 0x000fe200008e0e04 */
[----:B------:R-:W-:Y:S01]  /*5a40*/  ISETP.NE.U32.AND P1, PT, RZ, UR10, PT ;  /* 0x0000000aff007c0c */ /* 0x000fe2000bf25070 */
[----:B------:R-:W0:Y:S02]  /*5a50*/  LDC R21, c[0x0][0x148] ;  /* 0x00005200ff157b82 */ /* 0x000e240000000800 */
[----:B------:R-:W-:Y:S01]  /*5a60*/  IMAD R6, R4, UR6, RZ ;  /* 0x0000000604067c24 */ /* 0x000fe2000f8e02ff */
[----:B------:R-:W-:Y:S01]  /*5a70*/  ISETP.NE.AND.EX P1, PT, RZ, UR11, PT, P1 ;  /* 0x0000000bff007c0c */ /* 0x000fe2000bf25310 */
[----:B------:R-:W-:Y:S01]  /*5a80*/  IMAD.WIDE.U32 R4, R7, UR6, R16 ;  /* 0x0000000607047c25 */ /* 0x000fe2000f8e0010 */
[----:B------:R-:W-:-:S03]  /*5a90*/  ULDC UR6, c[0x0][0x150] ;  /* 0x0000540000067ab9 */ /* 0x000fc60000000800 */
[----:B------:R-:W-:Y:S02]  /*5aa0*/  IMAD R7, R7, UR7, R6 ;  /* 0x0000000707077c24 */ /* 0x000fe4000f8e0206 */
[----:B------:R-:W-:Y:S01]  /*5ab0*/  FMUL R6, R9, UR6 ;  /* 0x0000000609067c20 */ /* 0x000fe20008400000 */
[----:B------:R-:W-:Y:S01]  /*5ac0*/  ULDC UR6, c[0x0][0x618] ;  /* 0x0001860000067ab9 */ /* 0x000fe20000000800 */
[----:B------:R-:W-:Y:S01]  /*5ad0*/  ULDC UR7, c[0x0][0x154] ;  /* 0x0000550000077ab9 */ /* 0x000fe20000000800 */
[----:B------:R-:W-:-:S03]  /*5ae0*/  IMAD.IADD R5, R5, 0x1, R7 ;  /* 0x0000000105057824 */ /* 0x000fc600078e0207 */
[----:B------:R-:W3:Y:S02]  /*5af0*/  F2I.U32.TRUNC.NTZ R6, R6 ;  /* 0x0000000600067305 */ /* 0x000ee4000020f000 */
[----:B------:R-:W-:Y:S02]  /*5b00*/  SHF.R.U64 R9, R4, UR6, R5 ;  /* 0x0000000604097c19 */ /* 0x000fe40008001205 */
[----:B-1----:R-:W-:-:S05]  /*5b10*/  I2FP.F32.U32 R4, R14 ;  /* 0x0000000e00047245 */ /* 0x002fca0000201000 */
[----:B------:R-:W-:Y:S01]  /*5b20*/  FMUL R22, R4, UR7 ;  /* 0x0000000704167c20 */ /* 0x000fe20008400000 */
[----:B------:R-:W-:Y:S01]  /*5b30*/  SHF.R.U32.HI R4, RZ, UR6, R5 ;  /* 0x00000006ff047c19 */ /* 0x000fe20008011605 */
[----:B------:R-:W-:-:S03]  /*5b40*/  ULDC UR6, c[0x0][0x658] ;  /* 0x0001960000067ab9 */ /* 0x000fc60000000800 */
[--C-:B------:R-:W-:Y:S01]  /*5b50*/  SHF.R.U64 R20, R9, UR8, R4.reuse ;  /* 0x0000000809147c19 */ /* 0x100fe20008001204 */
[----:B------:R-:W1:Y:S01]  /*5b60*/  F2I.U32.TRUNC.NTZ R22, R22 ;  /* 0x0000001600167305 */ /* 0x000e62000020f000 */
[----:B------:R-:W-:Y:S01]  /*5b70*/  SHF.R.U32.HI R5, RZ, UR8, R4 ;  /* 0x00000008ff057c19 */ /* 0x000fe20008011604 */
[----:B---3--:R-:W-:-:S03]  /*5b80*/  IMAD.MOV R6, RZ, RZ, -R6 ;  /* 0x000000ffff067224 */ /* 0x008fc600078e0a06 */
[----:B------:R-:W-:Y:S01]  /*5b90*/  SHF.R.U64 R19, R20, UR6, R5 ;  /* 0x0000000614137c19 */ /* 0x000fe20008001205 */
[----:B--2---:R-:W-:Y:S01]  /*5ba0*/  IMAD R15, R24, R6, R15 ;  /* 0x00000006180f7224 */ /* 0x004fe200078e020f */
[----:B------:R-:W-:-:S03]  /*5bb0*/  SHF.R.U32.HI R23, RZ, UR6, R5 ;  /* 0x00000006ff177c19 */ /* 0x000fc60008011605 */
[----:B------:R-:W-:Y:S02]  /*5bc0*/  IMAD.MOV.U32 R4, RZ, RZ, R19 ;  /* 0x000000ffff047224 */ /* 0x000fe400078e0013 */
[----:B------:R-:W-:Y:S01]  /*5bd0*/  IMAD.MOV.U32 R5, RZ, RZ, R23 ;  /* 0x000000ffff057224 */ /* 0x000fe200078e0017 */
[----:B-1----:R-:W-:Y:S06]  /*5be0*/  @!P1 BRA `(.L_x_109) ;  /* 0x0000000000289947 */ /* 0x002fec0003800000 */
[----:B------:R-:W-:Y:S02]  /*5bf0*/  ULDC UR6, c[0x0][0x64c] ;  /* 0x0001930000067ab9 */ /* 0x000fe40000000800 */
[----:B------:R-:W-:-:S05]  /*5c00*/  IADD3 R5, P1, R19, UR6, RZ ;  /* 0x0000000613057c10 */ /* 0x000fca000ff3e0ff */
[----:B------:R-:W-:-:S04]  /*5c10*/  IMAD.X R23, RZ, RZ, R23, P1 ;  /* 0x000000ffff177224 */ /* 0x000fc800008e0617 */
[----:B------:R-:W-:-:S04]  /*5c20*/  IMAD.WIDE.U32 R6, R23, UR10, RZ ;  /* 0x0000000a17067c25 */ /* 0x000fc8000f8e00ff */
[----:B------:R-:W-:-:S04]  /*5c30*/  IMAD.WIDE.U32 R6, P1, R5, UR11, R6 ;  /* 0x0000000b05067c25 */ /* 0x000fc8000f820006 */
[----:B------:R-:W-:-:S04]  /*5c40*/  IMAD.WIDE.U32 R4, R5, UR10, RZ ;  /* 0x0000000a05047c25 */ /* 0x000fc8000f8e00ff */
[----:B------:R-:W-:Y:S01]  /*5c50*/  IMAD.MOV.U32 R4, RZ, RZ, R7 ;  /* 0x000000ffff047224 */ /* 0x000fe200078e0007 */
[----:B------:R-:W-:Y:S01]  /*5c60*/  IADD3 RZ, P3, R5, R6, RZ ;  /* 0x0000000605ff7210 */ /* 0x000fe20007f7e0ff */
[----:B------:R-:W-:-:S04]  /*5c70*/  IMAD.X R5, RZ, RZ, RZ, P1 ;  /* 0x000000ffff057224 */ /* 0x000fc800008e06ff */
[----:B------:R-:W-:-:S08]  /*5c80*/  IMAD.WIDE.U32.X R4, R23, UR11, R4, P3 ;  /* 0x0000000b17047c25 */ /* 0x000fd000098e0404 */
.L_x_109:
[----:B------:R-:W-:Y:S01]  /*5c90*/  ISETP.NE.AND P1, PT, R2, 0x1, PT ;  /* 0x000000010200780c */ /* 0x000fe20003f25270 */
[----:B------:R-:W-:Y:S01]  /*5ca0*/  ULDC UR6, c[0x0][0x648] ;  /* 0x0001920000067ab9 */ /* 0x000fe20000000800 */
[----:B------:R-:W-:Y:S01]  /*5cb0*/  LOP3.LUT R20, R20, UR13, RZ, 0xc0, !PT ;  /* 0x0000000d14147c12 */ /* 0x000fe2000f8ec0ff */
[----:B------:R-:W-:Y:S01]  /*5cc0*/  IMAD.MOV R22, RZ, RZ, -R22 ;  /* 0x000000ffff167224 */ /* 0x000fe200078e0a16 */
[----:B------:R-:W-:Y:S01]  /*5cd0*/  SHF.R.U64 R5, R4, UR6, R5 ;  /* 0x0000000604057c19 */ /* 0x000fe20008001205 */
[----:B------:R-:W-:Y:S01]  /*5ce0*/  ULDC UR6, c[0x0][0x638] ;  /* 0x00018e0000067ab9 */ /* 0x000fe20000000800 */
[----:B------:R-:W-:Y:S01]  /*5cf0*/  LOP3.LUT R6, R9, UR4, RZ, 0xc0, !PT ;  /* 0x0000000409067c12 */ /* 0x000fe2000f8ec0ff */
[----:B------:R-:W-:Y:S02]  /*5d00*/  ULDC UR7, c[0x0][0x610] ;  /* 0x0001840000077ab9 */ /* 0x000fe40000000800 */
[----:B------:R-:W-:Y:S02]  /*5d10*/  IMAD.MOV R4, RZ, RZ, -R5 ;  /* 0x000000ffff047224 */ /* 0x000fe400078e0a05 */
[----:B------:R-:W-:-:S02]  /*5d20*/  IMAD R20, R5, UR5, R20 ;  /* 0x0000000505147c24 */ /* 0x000fc4000f8e0214 */
[----:B0-----:R-:W-:Y:S02]  /*5d30*/  @P1 IMAD R15, R21, R22, R14 ;  /* 0x00000016150f1224 */ /* 0x001fe400078e020e */
[----:B------:R-:W-:Y:S01]  /*5d40*/  IMAD R19, R4, UR6, R19 ;  /* 0x0000000604137c24 */ /* 0x000fe2000f8e0213 */
[----:B------:R-:W-:Y:S01]  /*5d50*/  ULDC UR6, c[0x0][0x600] ;  /* 0x0001800000067ab9 */ /* 0x000fe20000000800 */
[----:B------:R-:W-:Y:S02]  /*5d60*/  IMAD R15, R20, UR7, R15 ;  /* 0x00000007140f7c24 */ /* 0x000fe4000f8e020f */
[----:B------:R-:W-:Y:S02]  /*5d70*/  IMAD R6, R19, UR6, R6 ;  /* 0x0000000613067c24 */ /* 0x000fe4000f8e0206 */
[----:B------:R-:W-:-:S03]  /*5d80*/  IMAD.MOV.U32 R4, RZ, RZ, 0x1 ;  /* 0x00000001ff047424 */ /* 0x000fc600078e00ff */
[----:B------:R-:W-:Y:S02]  /*5d90*/  SEL R20, R6, R15, !P1 ;  /* 0x0000000f06147207 */ /* 0x000fe40004800000 */
[----:B------:R-:W-:-:S07]  /*5da0*/  SEL R19, R15, R6, !P1 ;  /* 0x000000060f137207 */ /* 0x000fce0004800000 */
.L_x_107:
[----:B------:R-:W-:Y:S05]  /*5db0*/  BSYNC B1 ;  /* 0x0000000000017941 */ /* 0x000fea0003800000 */
.L_x_106:
[----:B------:R-:W-:-:S13]  /*5dc0*/  LOP3.LUT P1, RZ, R4, 0xff, RZ, 0xc0, !PT ;  /* 0x000000ff04ff7812 */ /* 0x000fda000782c0ff */
[----:B------:R-:W-:Y:S05]  /*5dd0*/  @P1 BRA `(.L_x_110) ;  /* 0xfffffff4001c1947 */ /* 0x000fea000383ffff */
[----:B------:R-:W-:Y:S05]  /*5de0*/  BSYNC B0 ;  /* 0x0000000000007941 */ /* 0x000fea0003800000 */
.L_x_98:
[----:B------:R-:W-:-:S03]  /*5df0*/  UMOV UR6, 0xffffffff ;  /* 0xffffffff00067882 */ /* 0x000fc60000000000 */
[----:B------:R-:W-:Y:S05]  /*5e00*/  BRA.DIV UR6, `(.L_x_111) ;  /* 0x0000000206f47947 */ /* 0x000fea000b800000 */
[----:B------:R-:W-:-:S13]  /*5e10*/  ELECT P6, URZ, PT ;  /* 0x00000000003f782f */ /* 0x000fda00038c0000 */
.L_x_124:
[----:B------:R-:W-:Y:S04]  /*5e20*/  BSSY B0, `(.L_x_112) ;  /* 0x0000022000007945 */ /* 0x000fe80003800000 */
[----:B------:R-:W-:Y:S05]  /*5e30*/  @!P6 BRA `(.L_x_113) ;  /* 0x000000000080e947 */ /* 0x000fea0003800000 */
[----:B------:R-:W-:-:S04]  /*5e40*/  LOP3.LUT R18, R18, 0x2, RZ, 0xfc, !PT ;  /* 0x0000000212127812 */ /* 0x000fc800078efcff */
[----:B------:R-:W-:-:S13]  /*5e50*/  ISETP.NE.AND P0, PT, R18, 0x3, PT ;  /* 0x000000031200780c */ /* 0x000fda0003f05270 */
[----:B------:R-:W-:Y:S05]  /*5e60*/  @!P0 BRA `(.L_x_114) ;  /* 0x0000000000048947 */ /* 0x000fea0003800000 */
[----:B------:R-:W-:Y:S01]  /*5e70*/  BPT.TRAP 0x1 ;  /* 0x000000040000795c */ /* 0x000fe20000300000 */
.L_x_114:
[----:B------:R-:W0:Y:S01]  /*5e80*/  S2R R3, SR_CgaCtaId ;  /* 0x0000000000037919 */ /* 0x000e220000008800 */
[----:B------:R-:W-:-:S04]  /*5e90*/  MOV R2, 0x400 ;  /* 0x0000040000027802 */ /* 0x000fc80000000f00 */
[----:B0-----:R-:W-:Y:S02]  /*5ea0*/  LEA R3, R3, R2, 0x18 ;  /* 0x0000000203037211 */ /* 0x001fe400078ec0ff */
[----:B------:R-:W-:-:S03]  /*5eb0*/  SHF.L.U32 R2, R0, 0x1f, RZ ;  /* 0x0000001f00027819 */ /* 0x000fc600000006ff */
[----:B------:R-:W-:-:S04]  /*5ec0*/  VIADD R3, R3, 0x18 ;  /* 0x0000001803037836 */ /* 0x000fc80000000000 */
[C---:B------:R-:W-:Y:S02]  /*5ed0*/  IMAD R7, R12.reuse, 0x8, R3 ;  /* 0x000000080c077824 */ /* 0x040fe400078e0203 */
[----:B------:R-:W-:Y:S02]  /*5ee0*/  VIADD R12, R12, 0x1 ;  /* 0x000000010c0c7836 */ /* 0x000fe40000000000 */
[----:B------:R-:W0:Y:S03]  /*5ef0*/  SYNCS.PHASECHK.TRANS64.TRYWAIT P0, [R7+URZ], R2 ;  /* 0x00000002070075a7 */ /* 0x000e26000800017f */
[----:B------:R-:W-:-:S04]  /*5f00*/  ISETP.NE.AND P1, PT, R12, 0x3, PT ;  /* 0x000000030c00780c */ /* 0x000fc80003f25270 */
[----:B------:R-:W-:Y:S02]  /*5f10*/  SEL R5, RZ, 0x1, P1 ;  /* 0x00000001ff057807 */ /* 0x000fe40000800000 */
[----:B------:R-:W-:Y:S02]  /*5f20*/  SEL R12, R12, RZ, P1 ;  /* 0x000000ff0c0c7207 */ /* 0x000fe40000800000 */
[----:B------:R-:W-:-:S03]  /*5f30*/  LOP3.LUT R5, R0, R5, RZ, 0x3c, !PT ;  /* 0x0000000500057212 */ /* 0x000fc600078e3cff */
[----:B------:R-:W-:Y:S01]  /*5f40*/  IMAD R9, R12, 0x8, R3 ;  /* 0x000000080c097824 */ /* 0x000fe200078e0203 */
[----:B------:R-:W-:Y:S01]  /*5f50*/  SHF.L.U32 R4, R5, 0x1f, RZ ;  /* 0x0000001f05047819 */ /* 0x000fe200000006ff */
[----:B0-----:R-:W-:Y:S06]  /*5f60*/  @!P0 BRA `(.L_x_115) ;  /* 0x0000000000bc8947 */ /* 0x001fec0003800000 */
.L_x_125:
[----:B------:R-:W1:Y:S01]  /*5f70*/  SYNCS.PHASECHK.TRANS64.TRYWAIT P0, [R9+URZ], R4 ;  /* 0x00000004090075a7 */ /* 0x000e62000800017f */
[----:B------:R-:W-:-:S05]  /*5f80*/  VIADD R0, R12, 0x1 ;  /* 0x000000010c007836 */ /* 0x000fca0000000000 */
[----:B------:R-:W-:-:S04]  /*5f90*/  ISETP.NE.AND P1, PT, R0, 0x3, PT ;  /* 0x000000030000780c */ /* 0x000fc80003f25270 */
[----:B0-----:R-:W-:Y:S02]  /*5fa0*/  SEL R2, RZ, 0x1, P1 ;  /* 0x00000001ff027807 */ /* 0x001fe40000800000 */
[----:B------:R-:W-:Y:S02]  /*5fb0*/  SEL R0, R0, RZ, P1 ;  /* 0x000000ff00007207 */ /* 0x000fe40000800000 */
[----:B------:R-:W-:Y:S01]  /*5fc0*/  LOP3.LUT R2, R5, R2, RZ, 0x3c, !PT ;  /* 0x0000000205027212 */ /* 0x000fe200078e3cff */
[----:B-1----:R-:W-:Y:S06]  /*5fd0*/  @!P0 BRA `(.L_x_116) ;  /* 0x0000000000b48947 */ /* 0x002fec0003800000 */
.L_x_126:
[----:B------:R-:W-:Y:S01]  /*5fe0*/  IMAD R3, R0, 0x8, R3 ;  /* 0x0000000800037824 */ /* 0x000fe200078e0203 */
[----:B------:R-:W-:-:S07]  /*5ff0*/  SHF.L.U32 R0, R2, 0x1f, RZ ;  /* 0x0000001f02007819 */ /* 0x000fce00000006ff */
.L_x_117:
[----:B-1----:R1:W2:Y:S02]  /*6000*/  SYNCS.PHASECHK.TRANS64.TRYWAIT P0, [R3+URZ], R0 ;  /* 0x00000000030075a7 */ /* 0x0022a4000800017f */
[----:B--2---:R-:W-:Y:S05]  /*6010*/  @!P0 NANOSLEEP.SYNCS 0x989680 ;  /* 0x009896800000895d */ /* 0x004fea0003900000 */
[----:B------:R-:W2:Y:S02]  /*6020*/  @!P0 SYNCS.PHASECHK.TRANS64 P0, [R3+URZ], R0 ;  /* 0x00000000030085a7 */ /* 0x000ea4000800007f */
[----:B--2---:R-:W-:Y:S05]  /*6030*/  @!P0 BRA `(.L_x_117) ;  /* 0xfffffffc00f08947 */ /* 0x004fea000383ffff */
.L_x_113:
[----:B------:R-:W-:Y:S05]  /*6040*/  BSYNC B0 ;  /* 0x0000000000007941 */ /* 0x000fea0003800000 */
.L_x_112:
[----:B------:R-:W-:Y:S05]  /*6050*/  EXIT ;  /* 0x000000000000794d */ /* 0x000fea0003800000 */
.L_x_17:
[----:B-1----:R1:W2:Y:S02]  /*6060*/  SYNCS.PHASECHK.TRANS64.TRYWAIT P1, [R3+URZ], R0 ;  /* 0x00000000030075a7 */ /* 0x0022a4000802017f */
[----:B--2---:R-:W-:Y:S05]  /*6070*/  @!P1 NANOSLEEP.SYNCS 0x989680 ;  /* 0x009896800000995d */ /* 0x004fea0003900000 */
[----:B------:R-:W2:Y:S02]  /*6080*/  @!P1 SYNCS.PHASECHK.TRANS64 P1, [R3+URZ], R0 ;  /* 0x00000000030095a7 */ /* 0x000ea4000802007f */
[----:B--2---:R-:W-:Y:S05]  /*6090*/  @!P1 BRA `(.L_x_17) ;  /* 0xfffffffc00f09947 */ /* 0x004fea000383ffff */
[----:B------:R-:W-:Y:S05]  /*60a0*/  BRA `(.L_x_16) ;  /* 0xffffffb000f87947 */ /* 0x000fea000383ffff */
.L_x_22:
[----:B-1----:R-:W-:-:S04]  /*60b0*/  IMAD.U32 R4, RZ, RZ, UR8 ;  /* 0x00000008ff047e24 */ /* 0x002fc8000f8e00ff */
[----:B------:R1:W2:Y:S03]  /*60c0*/  SYNCS.PHASECHK.TRANS64.TRYWAIT P1, [R4+URZ], R3 ;  /* 0x00000003040075a7 */ /* 0x0002a6000802017f */
[----:B--2---:R-:W-:Y:S05]  /*60d0*/  @!P1 NANOSLEEP.SYNCS 0x989680 ;  /* 0x009896800000995d */ /* 0x004fea0003900000 */
[----:B------:R-:W2:Y:S02]  /*60e0*/  @!P1 SYNCS.PHASECHK.TRANS64 P1, [R4+URZ], R3 ;  /* 0x00000003040095a7 */ /* 0x000ea4000802007f */
[----:B--2---:R-:W-:Y:S05]  /*60f0*/  @!P1 BRA `(.L_x_22) ;  /* 0xfffffffc00ec9947 */ /* 0x004fea000383ffff */
[----:B------:R-:W-:Y:S05]  /*6100*/  BRA `(.L_x_21) ;  /* 0xffffffb800347947 */ /* 0x000fea000383ffff */
.L_x_99:
[----:B------:R-:W-:Y:S01]  /*6110*/  BSSY B1, `(.L_x_118) ;  /* 0x0000006000017945 */ /* 0x000fe20003800000 */
[----:B------:R-:W-:-:S07]  /*6120*/  IMAD.MOV.U32 R15, RZ, RZ, -0x1 ;  /* 0xffffffffff0f7424 */ /* 0x000fce00078e00ff */
[----:B------:R-:W-:Y:S05]  /*6130*/  WARPSYNC.COLLECTIVE R15, `(.L_x_119) ;  /* 0x000000000f0c7348 */ /* 0x000fea0003c00000 */
[----:B------:R-:W-:Y:S02]  /*6140*/  ELECT P6, UR62, PT ;  /* 0x00000000003e782f */ /* 0x000fe400038c0000 */
[----:B------:R-:W-:Y:S01]  /*6150*/  MOV R14, UR62 ;  /* 0x0000003e000e7c02 */ /* 0x000fe20008000f00 */
[----:B------:R-:W-:Y:S10]  /*6160*/  ENDCOLLECTIVE ;  /* 0x000000000000791b */ /* 0x000ff40003800000 */
.L_x_119:
[----:B------:R-:W-:Y:S05]  /*6170*/  BSYNC B1 ;  /* 0x0000000000017941 */ /* 0x000fea0003800000 */
.L_x_118:
[----:B------:R-:W-:Y:S05]  /*6180*/  BRA `(.L_x_120) ;  /* 0xfffffff0003c7947 */ /* 0x000fea000383ffff */
.L_x_102:
[----:B0-----:R0:W1:Y:S02]  /*6190*/  SYNCS.PHASECHK.TRANS64.TRYWAIT P1, [R14+URZ+0x18], R7 ;  /* 0x000018070e0075a7 */ /* 0x001064000802017f */
[----:B-1----:R-:W-:Y:S05]  /*61a0*/  @!P1 NANOSLEEP.SYNCS 0x989680 ;  /* 0x009896800000995d */ /* 0x002fea0003900000 */
[----:B------:R-:W1:Y:S02]  /*61b0*/  @!P1 SYNCS.PHASECHK.TRANS64 P1, [R14+URZ+0x18], R7 ;  /* 0x000018070e0095a7 */ /* 0x000e64000802007f */
[----:B-1----:R-:W-:Y:S05]  /*61c0*/  @!P1 BRA `(.L_x_102) ;  /* 0xfffffffc00f09947 */ /* 0x002fea000383ffff */
[----:B------:R-:W-:Y:S05]  /*61d0*/  BRA `(.L_x_121) ;  /* 0xfffffff000707947 */ /* 0x000fea000383ffff */
.L_x_111:
[----:B------:R-:W-:Y:S01]  /*61e0*/  BSSY B0, `(.L_x_122) ;  /* 0x0000006000007945 */ /* 0x000fe20003800000 */
[----:B------:R-:W-:-:S07]  /*61f0*/  IMAD.MOV.U32 R15, RZ, RZ, -0x1 ;  /* 0xffffffffff0f7424 */ /* 0x000fce00078e00ff */
[----:B------:R-:W-:Y:S05]  /*6200*/  WARPSYNC.COLLECTIVE R15, `(.L_x_123) ;  /* 0x000000000f0c7348 */ /* 0x000fea0003c00000 */
[----:B------:R-:W-:Y:S02]  /*6210*/  ELECT P6, UR62, PT ;  /* 0x00000000003e782f */ /* 0x000fe400038c0000 */
[----:B------:R-:W-:Y:S01]  /*6220*/  MOV R14, UR62 ;  /* 0x0000003e000e7c02 */ /* 0x000fe20008000f00 */
[----:B------:R-:W-:Y:S10]  /*6230*/  ENDCOLLECTIVE ;  /* 0x000000000000791b */ /* 0x000ff40003800000 */
.L_x_123:
[----:B------:R-:W-:Y:S05]  /*6240*/  BSYNC B0 ;  /* 0x0000000000007941 */ /* 0x000fea0003800000 */
.L_x_122:
[----:B------:R-:W-:Y:S05]  /*6250*/  BRA `(.L_x_124) ;  /* 0xfffffff800f07947 */ /* 0x000fea000383ffff */
.L_x_115:
[----:B0-----:R0:W1:Y:S02]  /*6260*/  SYNCS.PHASECHK.TRANS64.TRYWAIT P0, [R7+URZ], R2 ;  /* 0x00000002070075a7 */ /* 0x001064000800017f */
[----:B-1----:R-:W-:Y:S05]  /*6270*/  @!P0 NANOSLEEP.SYNCS 0x989680 ;  /* 0x009896800000895d */ /* 0x002fea0003900000 */
[----:B------:R-:W1:Y:S02]  /*6280*/  @!P0 SYNCS.PHASECHK.TRANS64 P0, [R7+URZ], R2 ;  /* 0x00000002070085a7 */ /* 0x000e64000800007f */
[----:B-1----:R-:W-:Y:S05]  /*6290*/  @!P0 BRA `(.L_x_115) ;  /* 0xfffffffc00f08947 */ /* 0x002fea000383ffff */
[----:B------:R-:W-:Y:S05]  /*62a0*/  BRA `(.L_x_125) ;  /* 0xfffffffc00307947 */ /* 0x000fea000383ffff */
.L_x_116:
[----:B0-----:R0:W1:Y:S02]  /*62b0*/  SYNCS.PHASECHK.TRANS64.TRYWAIT P0, [R9+URZ], R4 ;  /* 0x00000004090075a7 */ /* 0x001064000800017f */
[----:B-1----:R-:W-:Y:S05]  /*62c0*/  @!P0 NANOSLEEP.SYNCS 0x989680 ;  /* 0x009896800000895d */ /* 0x002fea0003900000 */
[----:B------:R-:W1:Y:S02]  /*62d0*/  @!P0 SYNCS.PHASECHK.TRANS64 P0, [R9+URZ], R4 ;  /* 0x00000004090085a7 */ /* 0x000e64000800007f */
[----:B-1----:R-:W-:Y:S05]  /*62e0*/  @!P0 BRA `(.L_x_116) ;  /* 0xfffffffc00f08947 */ /* 0x002fea000383ffff */
[----:B------:R-:W-:Y:S05]  /*62f0*/  BRA `(.L_x_126) ;  /* 0xfffffffc00387947 */ /* 0x000fea000383ffff */
.L_x_127:
[----:B------:R-:W-:-:S00]  /*6300*/  BRA `(.L_x_127) ;  /* 0xfffffffc00fc7947 */ /* 0x000fc0000383ffff */
[----:B------:R-:W-:-:S00]  /*6310*/  NOP ;  /* 0x0000000000007918 */ /* 0x000fc00000000000 */
        /* <DEDUP_REMOVED lines=14> */
.L_x_128:


//--------------------- .nv.global.init           --------------------------
	.section	.nv.global.init,"aw",@progbits
.nv.global.init:
	.type		$str$22,@object
	.size		$str$22,($str$23 - $str$22)
$str$22:
        /*0000*/ 	.byte	0x6b, 0x5f, 0x74, 0x69, 0x6c, 0x65, 0x5f, 0x63, 0x6f, 0x75, 0x6e, 0x74, 0x20, 0x3e, 0x3d, 0x20
        /*0010*/ 	.byte	0x31, 0x00
	.type		$str$23,@object
	.size		$str$23,(__unnamed_1 - $str$23)
$str$23:
        /*0012*/ 	.byte	0x2f, 0x74, 0x6d, 0x70, 0x2f, 0x63, 0x75, 0x74, 0x6c, 0x61, 0x73, 0x73, 0x5f, 0x73, 0x77, 0x65
        /*0022*/ 	.byte	0x65, 0x70, 0x5f, 0x73, 0x72, 0x63, 0x2f, 0x69, 0x6e, 0x63, 0x6c, 0x75, 0x64, 0x65, 0x2f, 0x63
        /*0032*/ 	.byte	0x75, 0x74, 0x6c, 0x61, 0x73, 0x73, 0x2f, 0x67, 0x65, 0x6d, 0x6d, 0x2f, 0x63, 0x6f, 0x6c, 0x6c
        /*0042*/ 	.byte	0x65, 0x63, 0x74, 0x69, 0x76, 0x65, 0x2f, 0x73, 0x6d, 0x39, 0x30, 0x5f, 0x6d, 0x6d, 0x61, 0x5f
        /*0052*/ 	.byte	0x74, 0x6d, 0x61, 0x5f, 0x67, 0x6d, 0x6d, 0x61, 0x5f, 0x73, 0x73, 0x5f, 0x77, 0x61, 0x72, 0x70
        /*0062*/ 	.byte	0x73, 0x70, 0x65, 0x63, 0x69, 0x61, 0x6c, 0x69, 0x7a, 0x65, 0x64, 0x2e, 0x68, 0x70, 0x70, 0x00
	.type		__unnamed_1,@object
	.size		__unnamed_1,(.L_0 - __unnamed_1)
__unnamed_1:
        /*0072*/ 	.byte	0x76, 0x6f, 0x69, 0x64, 0x20, 0x63, 0x75, 0x74, 0x6c, 0x61, 0x73, 0x73, 0x3a, 0x3a, 0x67, 0x65
        /* <DEDUP_REMOVED lines=179> */
        /*0bb2*/ 	.byte	0x64, 0x65, 0x6e, 0x74, 0x69, 0x74, 0x79, 0x5d, 0x00
.L_0:


//--------------------- .nv.shared._ZN7cutlass13device_kernelINS_4gemm6kernel13GemmUniversalIN4cute5tupleIJiiiiEEENS1_10collective13CollectiveMmaINS1_34MainloopSm90TmaGmmaWarpSpecializedILi3ENS5_IJNS4_1CILi1EEESB_SB_EEENS1_35KernelTmaWarpSpecializedCooperativeEEENS5_IJNSA_ILi128EEENSA_ILi64EEESF_EEENS_6half_tENS5_IJlSB_lEEESI_SJ_NS4_8TiledMMAINS4_8MMA_AtomIJNS4_4SM904GMMA25MMA_64x64x16_F32F16F16_SSILNSN_5MajorE0ELSP_0ELNSN_7ScaleInE1ELSQ_1EEEEEENS4_6LayoutINS5_IJNSA_ILi2EEESB_SB_EEENS5_IJSB_NSA_ILi0EEESW_EEEEENS5_IJNS4_10UnderscoreESZ_SZ_EEEEENS4_13SM90_TMA_LOADENS4_14ComposedLayoutINS4_7SwizzleILi3ELi4ELi3EEENS4_18smem_ptr_flag_bitsILi16EEENST_INS5_IJNSA_ILi8EEESG_EEENS5_IJSG_SB_EEEEEEEvNS4_8identityES12_S1C_vS1D_EENS_8epilogue10collective6detail29Sm90TmaWarpSpecializedAdapterINS1G_15DefaultEpilogueISI_SJ_SJ_NS1F_6thread17LinearCombinationISI_Li1EffLNS1K_9ScaleType4KindE0ELNS_15FloatRoundStyleE2ESI_EENS1_15EpilogueDefaultEEEEEvvEEEEvNT_6ParamsE --------------------------
	.section	.nv.shared._ZN7cutlass13device_kernelINS_4gemm6kernel13GemmUniversalIN4cute5tupleIJiiiiEEENS1_10collective13CollectiveMmaINS1_34MainloopSm90TmaGmmaWarpSpecializedILi3ENS5_IJNS4_1CILi1EEESB_SB_EEENS1_35KernelTmaWarpSpecializedCooperativeEEENS5_IJNSA_ILi128EEENSA_ILi64EEESF_EEENS_6half_tENS5_IJlSB_lEEESI_SJ_NS4_8TiledMMAINS4_8MMA_AtomIJNS4_4SM904GMMA25MMA_64x64x16_F32F16F16_SSILNSN_5MajorE0ELSP_0ELNSN_7ScaleInE1ELSQ_1EEEEEENS4_6LayoutINS5_IJNSA_ILi2EEESB_SB_EEENS5_IJSB_NSA_ILi0EEESW_EEEEENS5_IJNS4_10UnderscoreESZ_SZ_EEEEENS4_13SM90_TMA_LOADENS4_14ComposedLayoutINS4_7SwizzleILi3ELi4ELi3EEENS4_18smem_ptr_flag_bitsILi16EEENST_INS5_IJNSA_ILi8EEESG_EEENS5_IJSG_SB_EEEEEEEvNS4_8identityES12_S1C_vS1D_EENS_8epilogue10collective6detail29Sm90TmaWarpSpecializedAdapterINS1G_15DefaultEpilogueISI_SJ_SJ_NS1F_6thread17LinearCombinationISI_Li1EffLNS1K_9ScaleType4KindE0ELNS_15FloatRoundStyleE2ESI_EENS1_15EpilogueDefaultEEEEEvvEEEEvNT_6ParamsE,"aw",@nobits
	.sectionflags	@""
	.align	16
	.zero		1024


//--------------------- .nv.shared.reserved.0     --------------------------
	.section	.nv.shared.reserved.0,"aw",@nobits
	.weak		__nv_reservedSMEM_offset_0_alias
	.size		__nv_reservedSMEM_offset_0_alias, 0, 0
	.other		__nv_reservedSMEM_offset_0_alias,@"STO_CUDA_RESERVED_SHARED STV_DEFAULT"
__nv_reservedSMEM_offset_0_alias:
	.zero		0


//--------------------- .nv.global                --------------------------
	.section	.nv.global,"aw",@nobits
.nv.global:
	.type		_ZN39_INTERNAL_893f8f96_4_k_cu_885ea586_28184cute1_E,@object
	.size		_ZN39_INTERNAL_893f8f96_4_k_cu_885ea586_28184cute1_E,(_ZN39_INTERNAL_893f8f96_4_k_cu_885ea586_28184cuda3std3__45__cpo6cbeginE - _ZN39_INTERNAL_893f8f96_4_k_cu_885ea586_28184cute1_E)
_ZN39_INTERNAL_893f8f96_4_k_cu_885ea586_28184cute1_E:
	.zero		1
	.type		_ZN39_INTERNAL_893f8f96_4_k_cu_885ea586_28184cuda3std3__45__cpo6cbeginE,@object
	.size		_ZN39_INTERNAL_893f8f96_4_k_cu_885ea586_28184cuda3std3__45__cpo6cbeginE,(_ZN39_INTERNAL_893f8f96_4_k_cu_885ea586_28184cuda3std3__48in_placeE - _ZN39_INTERNAL_893f8f96_4_k_cu_885ea586_28184cuda3std3__45__cpo6cbeginE)
_ZN39_INTERNAL_893f8f96_4_k_cu_885ea586_28184cuda3std3__45__cpo6cbeginE:
	.zero		1
	.type		_ZN39_INTERNAL_893f8f96_4_k_cu_885ea586_28184cuda3std3__48in_placeE,@object
	.size		_ZN39_INTERNAL_893f8f96_4_k_cu_885ea586_28184cuda3std3__48in_placeE,(_ZN39_INTERNAL_893f8f96_4_k_cu_885ea586_28184cuda3std6ranges3__45__cpo9iter_moveE - _ZN39_INTERNAL_893f8f96_4_k_cu_885ea586_28184cuda3std3__48in_placeE)
_ZN39_INTERNAL_893f8f96_4_k_cu_885ea586_28184cuda3std3__48in_placeE:
	.zero		1
	.type		_ZN39_INTERNAL_893f8f96_4_k_cu_885ea586_28184cuda3std6ranges3__45__cpo9iter_moveE,@object
	.size		_ZN39_INTERNAL_893f8f96_4_k_cu_885ea586_28184cuda3std6ranges3__45__cpo9iter_moveE,(_ZN39_INTERNAL_893f8f96_4_k_cu_885ea586_28184cuda3std3__45__cpo5beginE - _ZN39_INTERNAL_893f8f96_4_k_cu_885ea586_28184cuda3std6ranges3__45__cpo9iter_moveE)
_ZN39_INTERNAL_893f8f96_4_k_cu_885ea586_28184cuda3std6ranges3__45__cpo9iter_moveE:
	.zero		1
	.type		_ZN39_INTERNAL_893f8f96_4_k_cu_885ea586_28184cuda3std3__45__cpo5beginE,@object
	.size		_ZN39_INTERNAL_893f8f96_4_k_cu_885ea586_28184cuda3std3__45__cpo5beginE,(_ZN39_INTERNAL_893f8f96_4_k_cu_885ea586_28184cuda3std3__441_GLOBAL__N__893f8f96_4_k_cu_885ea586_28186ignoreE - _ZN39_INTERNAL_893f8f96_4_k_cu_885ea586_28184cuda3std3__45__cpo5beginE)
_ZN39_INTERNAL_893f8f96_4_k_cu_885ea586_28184cuda3std3__45__cpo5beginE:
	.zero		1
	.type		_ZN39_INTERNAL_893f8f96_4_k_cu_885ea586_28184cuda3std3__441_GLOBAL__N__893f8f96_4_k_cu_885ea586_28186ignoreE,@object
	.size		_ZN39_INTERNAL_893f8f96_4_k_cu_885ea586_28184cuda3std3__441_GLOBAL__N__893f8f96_4_k_cu_885ea586_28186ignoreE,(_ZN39_INTERNAL_893f8f96_4_k_cu_885ea586_28184cute7productE - _ZN39_INTERNAL_893f8f96_4_k_cu_885ea586_28184cuda3std3__441_GLOBAL__N__893f8f96_4_k_cu_885ea586_28186ignoreE)
_ZN39_INTERNAL_893f8f96_4_k_cu_885ea586_28184cuda3std3__441_GLOBAL__N__893f8f96_4_k_cu_885ea586_28186ignoreE:
	.zero		1
	.type		_ZN39_INTERNAL_893f8f96_4_k_cu_885ea586_28184cute7productE,@object
	.size		_ZN39_INTERNAL_893f8f96_4_k_cu_885ea586_28184cute7productE,(_ZN39_INTERNAL_893f8f96_4_k_cu_885ea586_28184cuda3std3__45__cpo3endE - _ZN39_INTERNAL_893f8f96_4_k_cu_885ea586_28184cute7productE)
_ZN39_INTERNAL_893f8f96_4_k_cu_885ea586_28184cute7productE:
	.zero		1
	.type		_ZN39_INTERNAL_893f8f96_4_k_cu_885ea586_28184cuda3std3__45__cpo3endE,@object
	.size		_ZN39_INTERNAL_893f8f96_4_k_cu_885ea586_28184cuda3std3__45__cpo3endE,(_ZN39_INTERNAL_893f8f96_4_k_cu_885ea586_28184cuda3std3__419piecewise_constructE - _ZN39_INTERNAL_893f8f96_4_k_cu_885ea586_28184cuda3std3__45__cpo3endE)
_ZN39_INTERNAL_893f8f96_4_k_cu_885ea586_28184cuda3std3__45__cpo3endE:
	.zero		1
	.type		_ZN39_INTERNAL_893f8f96_4_k_cu_885ea586_28184cuda3std3__419piecewise_constructE,@object
	.size		_ZN39_INTERNAL_893f8f96_4_k_cu_885ea586_28184cuda3std3__419piecewise_constructE,(_ZN39_INTERNAL_893f8f96_4_k_cu_885ea586_28184cuda3std3__45__cpo4cendE - _ZN39_INTERNAL_893f8f96_4_k_cu_885ea586_28184cuda3std3__419piecewise_constructE)
_ZN39_INTERNAL_893f8f96_4_k_cu_885ea586_28184cuda3std3__419piecewise_constructE:
	.zero		1
	.type		_ZN39_INTERNAL_893f8f96_4_k_cu_885ea586_28184cuda3std3__45__cpo4cendE,@object
	.size		_ZN39_INTERNAL_893f8f96_4_k_cu_885ea586_28184cuda3std3__45__cpo4cendE,(_ZN39_INTERNAL_893f8f96_4_k_cu_885ea586_28184cuda3std6ranges3__45__cpo4swapE - _ZN39_INTERNAL_893f8f96_4_k_cu_885ea586_28184cuda3std3__45__cpo4cendE)
_ZN39_INTERNAL_893f8f96_4_k_cu_885ea586_28184cuda3std3__45__cpo4cendE:
	.zero		1
	.type		_ZN39_INTERNAL_893f8f96_4_k_cu_885ea586_28184cuda3std6ranges3__45__cpo4swapE,@object
	.size		_ZN39_INTERNAL_893f8f96_4_k_cu_885ea586_28184cuda3std6ranges3__45__cpo4swapE,(.L_8 - _ZN39_INTERNAL_893f8f96_4_k_cu_885ea586_28184cuda3std6ranges3__45__cpo4swapE)
_ZN39_INTERNAL_893f8f96_4_k_cu_885ea586_28184cuda3std6ranges3__45__cpo4swapE:
	.zero		1
.L_8:


//--------------------- .nv.constant0._ZN7cutlass13device_kernelINS_4gemm6kernel13GemmUniversalIN4cute5tupleIJiiiiEEENS1_10collective13CollectiveMmaINS1_34MainloopSm90TmaGmmaWarpSpecializedILi3ENS5_IJNS4_1CILi1EEESB_SB_EEENS1_35KernelTmaWarpSpecializedCooperativeEEENS5_IJNSA_ILi128EEENSA_ILi64EEESF_EEENS_6half_tENS5_IJlSB_lEEESI_SJ_NS4_8TiledMMAINS4_8MMA_AtomIJNS4_4SM904GMMA25MMA_64x64x16_F32F16F16_SSILNSN_5MajorE0ELSP_0ELNSN_7ScaleInE1ELSQ_1EEEEEENS4_6LayoutINS5_IJNSA_ILi2EEESB_SB_EEENS5_IJSB_NSA_ILi0EEESW_EEEEENS5_IJNS4_10UnderscoreESZ_SZ_EEEEENS4_13SM90_TMA_LOADENS4_14ComposedLayoutINS4_7SwizzleILi3ELi4ELi3EEENS4_18smem_ptr_flag_bitsILi16EEENST_INS5_IJNSA_ILi8EEESG_EEENS5_IJSG_SB_EEEEEEEvNS4_8identityES12_S1C_vS1D_EENS_8epilogue10collective6detail29Sm90TmaWarpSpecializedAdapterINS1G_15DefaultEpilogueISI_SJ_SJ_NS1F_6thread17LinearCombinationISI_Li1EffLNS1K_9ScaleType4KindE0ELNS_15FloatRoundStyleE2ESI_EENS1_15EpilogueDefaultEEEEEvvEEEEvNT_6ParamsE --------------------------
	.section	.nv.constant0._ZN7cutlass13device_kernelINS_4gemm6kernel13GemmUniversalIN4cute5tupleIJiiiiEEENS1_10collective13CollectiveMmaINS1_34MainloopSm90TmaGmmaWarpSpecializedILi3ENS5_IJNS4_1CILi1EEESB_SB_EEENS1_35KernelTmaWarpSpecializedCooperativeEEENS5_IJNSA_ILi128EEENSA_ILi64EEESF_EEENS_6half_tENS5_IJlSB_lEEESI_SJ_NS4_8TiledMMAINS4_8MMA_AtomIJNS4_4SM904GMMA25MMA_64x64x16_F32F16F16_SSILNSN_5MajorE0ELSP_0ELNSN_7ScaleInE1ELSQ_1EEEEEENS4_6LayoutINS5_IJNSA_ILi2EEESB_SB_EEENS5_IJSB_NSA_ILi0EEESW_EEEEENS5_IJNS4_10UnderscoreESZ_SZ_EEEEENS4_13SM90_TMA_LOADENS4_14ComposedLayoutINS4_7SwizzleILi3ELi4ELi3EEENS4_18smem_ptr_flag_bitsILi16EEENST_INS5_IJNSA_ILi8EEESG_EEENS5_IJSG_SB_EEEEEEEvNS4_8identityES12_S1C_vS1D_EENS_8epilogue10collective6detail29Sm90TmaWarpSpecializedAdapterINS1G_15DefaultEpilogueISI_SJ_SJ_NS1F_6thread17LinearCombinationISI_Li1EffLNS1K_9ScaleType4KindE0ELNS_15FloatRoundStyleE2ESI_EENS1_15EpilogueDefaultEEEEEvvEEEEvNT_6ParamsE,"a",@progbits
	.sectionflags	@""
	.align	4
.nv.constant0._ZN7cutlass13device_kernelINS_4gemm6kernel13GemmUniversalIN4cute5tupleIJiiiiEEENS1_10collective13CollectiveMmaINS1_34MainloopSm90TmaGmmaWarpSpecializedILi3ENS5_IJNS4_1CILi1EEESB_SB_EEENS1_35KernelTmaWarpSpecializedCooperativeEEENS5_IJNSA_ILi128EEENSA_ILi64EEESF_EEENS_6half_tENS5_IJlSB_lEEESI_SJ_NS4_8TiledMMAINS4_8MMA_AtomIJNS4_4SM904GMMA25MMA_64x64x16_F32F16F16_SSILNSN_5MajorE0ELSP_0ELNSN_7ScaleInE1ELSQ_1EEEEEENS4_6LayoutINS5_IJNSA_ILi2EEESB_SB_EEENS5_IJSB_NSA_ILi0EEESW_EEEEENS5_IJNS4_10UnderscoreESZ_SZ_EEEEENS4_13SM90_TMA_LOADENS4_14ComposedLayoutINS4_7SwizzleILi3ELi4ELi3EEENS4_18smem_ptr_flag_bitsILi16EEENST_INS5_IJNSA_ILi8EEESG_EEENS5_IJSG_SB_EEEEEEEvNS4_8identityES12_S1C_vS1D_EENS_8epilogue10collective6detail29Sm90TmaWarpSpecializedAdapterINS1G_15DefaultEpilogueISI_SJ_SJ_NS1F_6thread17LinearCombinationISI_Li1EffLNS1K_9ScaleType4KindE0ELNS_15FloatRoundStyleE2ESI_EENS1_15EpilogueDefaultEEEEEvvEEEEvNT_6ParamsE:
	.zero		1664


//--------------------- SYMBOLS --------------------------

	.type		.nv.reservedSmem.offset0,@object
	.size		.nv.reservedSmem.offset0,0x4
	.type		__assertfail,@function
